	.headerflags	@"EF_CUDA_TEXMODE_UNIFIED EF_CUDA_64BIT_ADDRESS EF_CUDA_ACCELERATORS EF_CUDA_SM90 EF_CUDA_VIRTUAL_SM(EF_CUDA_SM90)"
	.elftype	@"ET_EXEC"


//--------------------- .nv.info                  --------------------------
	.section	.nv.info,"",@"SHT_CUDA_INFO"
	.align	4


	//----- nvinfo : EIATTR_REGCOUNT
	.align		4
        /*0000*/ 	.byte	0x04, 0x2f
        /*0002*/ 	.short	(.L_1 - .L_0)
	.align		4
.L_0:
        /*0004*/ 	.word	index@(triton_mm)
        /*0008*/ 	.word	0x000000a8


	//----- nvinfo : EIATTR_MIN_STACK_SIZE
	.align		4
.L_1:
        /*000c*/ 	.byte	0x04, 0x12
        /*000e*/ 	.short	(.L_3 - .L_2)
	.align		4
.L_2:
        /*0010*/ 	.word	index@(triton_mm)
        /*0014*/ 	.word	0x00000000


	//----- nvinfo : EIATTR_FRAME_SIZE
	.align		4
.L_3:
        /*0018*/ 	.byte	0x04, 0x11
        /*001a*/ 	.short	(.L_5 - .L_4)
	.align		4
.L_4:
        /*001c*/ 	.word	index@(triton_mm)
        /*0020*/ 	.word	0x00000000


	//----- nvinfo : EIATTR_MIN_STACK_SIZE
	.align		4
.L_5:
        /*0024*/ 	.byte	0x04, 0x12
        /*0026*/ 	.short	(.L_7 - .L_6)
	.align		4
.L_6:
        /*0028*/ 	.word	index@(triton_mm)
        /*002c*/ 	.word	0x00000000
.L_7:


//--------------------- .nv.info.triton_mm        --------------------------
	.section	.nv.info.triton_mm,"",@"SHT_CUDA_INFO"
	.sectionflags	@""
	.align	4


	//----- nvinfo : EIATTR_CUDA_API_VERSION
	.align		4
        /*0000*/ 	.byte	0x04, 0x37
        /*0002*/ 	.short	(.L_9 - .L_8)
.L_8:
        /*0004*/ 	.word	0x0000007c


	//----- nvinfo : EIATTR_KPARAM_INFO
	.align		4
.L_9:
        /*0008*/ 	.byte	0x04, 0x17
        /*000a*/ 	.short	(.L_11 - .L_10)
.L_10:
        /*000c*/ 	.word	0x00000000
        /*0010*/ 	.short	0x0003
        /*0012*/ 	.short	0x0018
        /*0014*/ 	.byte	0x00, 0xf0, 0x11, 0x00


	//----- nvinfo : EIATTR_KPARAM_INFO
	.align		4
.L_11:
        /*0018*/ 	.byte	0x04, 0x17
        /*001a*/ 	.short	(.L_13 - .L_12)
.L_12:
        /*001c*/ 	.word	0x00000000
        /*0020*/ 	.short	0x0002
        /*0022*/ 	.short	0x0010
        /*0024*/ 	.byte	0x00, 0xf0, 0x21, 0x00


	//----- nvinfo : EIATTR_KPARAM_INFO
	.align		4
.L_13:
        /*0028*/ 	.byte	0x04, 0x17
        /*002a*/ 	.short	(.L_15 - .L_14)
.L_14:
        /*002c*/ 	.word	0x00000000
        /*0030*/ 	.short	0x0001
        /*0032*/ 	.short	0x0008
        /*0034*/ 	.byte	0x00, 0xf0, 0x21, 0x00


	//----- nvinfo : EIATTR_KPARAM_INFO
	.align		4
.L_15:
        /*0038*/ 	.byte	0x04, 0x17
        /*003a*/ 	.short	(.L_17 - .L_16)
.L_16:
        /*003c*/ 	.word	0x00000000
        /*0040*/ 	.short	0x0000
        /*0042*/ 	.short	0x0000
        /*0044*/ 	.byte	0x00, 0xf0, 0x21, 0x00


	//----- nvinfo : EIATTR_SPARSE_MMA_MASK
	.align		4
.L_17:
        /*0048*/ 	.byte	0x03, 0x50
        /*004a*/ 	.short	0x0000


	//----- nvinfo : EIATTR_MAXREG_COUNT
	.align		4
        /*004c*/ 	.byte	0x03, 0x1b
        /*004e*/ 	.short	0x00ff


	//----- nvinfo : EIATTR_COOP_GROUP_MASK_REGIDS
	.align		4
        /*0050*/ 	.byte	0x04, 0x29
        /*0052*/ 	.short	(.L_19 - .L_18)


	//   ....[0]....
.L_18:
        /*0054*/ 	.word	0xffffffff


	//----- nvinfo : EIATTR_COOP_GROUP_INSTR_OFFSETS
	.align		4
.L_19:
        /*0058*/ 	.byte	0x04, 0x28
        /*005a*/ 	.short	(.L_21 - .L_20)


	//   ....[0]....
.L_20:
        /*005c*/ 	.word	0x00001210


	//----- nvinfo : EIATTR_EXIT_INSTR_OFFSETS
	.align		4
.L_21:
        /*0060*/ 	.byte	0x04, 0x1c
        /*0062*/ 	.short	(.L_23 - .L_22)


	//   ....[0]....
.L_22:
        /*0064*/ 	.word	0x00000040


	//   ....[1]....
        /*0068*/ 	.word	0x000026a0


	//   ....[2]....
        /*006c*/ 	.word	0x000026f0


	//----- nvinfo : EIATTR_MAX_THREADS
	.align		4
.L_23:
        /*0070*/ 	.byte	0x04, 0x05
        /*0072*/ 	.short	(.L_25 - .L_24)
.L_24:
        /*0074*/ 	.word	0x00000080
        /*0078*/ 	.word	0x00000001
        /*007c*/ 	.word	0x00000001


	//----- nvinfo : EIATTR_CBANK_PARAM_SIZE
	.align		4
.L_25:
        /*0080*/ 	.byte	0x03, 0x19
        /*0082*/ 	.short	0x001c


	//----- nvinfo : EIATTR_PARAM_CBANK
	.align		4
        /*0084*/ 	.byte	0x04, 0x0a
        /*0086*/ 	.short	(.L_27 - .L_26)
	.align		4
.L_26:
        /*0088*/ 	.word	index@(.nv.constant0.triton_mm)
        /*008c*/ 	.short	0x0210
        /*008e*/ 	.short	0x001c


	//----- nvinfo : EIATTR_SW_WAR
	.align		4
.L_27:
        /*0090*/ 	.byte	0x04, 0x36
        /*0092*/ 	.short	(.L_29 - .L_28)
.L_28:
        /*0094*/ 	.word	0x00000008
.L_29:


//--------------------- .nv.callgraph             --------------------------
	.section	.nv.callgraph,"",@"SHT_CUDA_CALLGRAPH"
	.align	4
	.sectionentsize	8
	.align		4
        /*0000*/ 	.word	0x00000000
	.align		4
        /*0004*/ 	.word	0xffffffff
	.align		4
        /*0008*/ 	.word	0x00000000
	.align		4
        /*000c*/ 	.word	0xfffffffe
	.align		4
        /*0010*/ 	.word	0x00000000
	.align		4
        /*0014*/ 	.word	0xfffffffd
	.align		4
        /*0018*/ 	.word	0x00000000
	.align		4
        /*001c*/ 	.word	0xfffffffc


//--------------------- .text.triton_mm           --------------------------
	.section	.text.triton_mm,"ax",@progbits
	.sectionflags	@"SHF_BARRIERS=1"
	.align	128
        .global         triton_mm
        .type           triton_mm,@function
        .size           triton_mm,(.L_x_2 - triton_mm)
        .other          triton_mm,@"STO_CUDA_ENTRY STV_DEFAULT"
triton_mm:
.text.triton_mm:
[----:B------:R-:W1:Y:S02]  /*0000*/  LDC R1, c[0x0][0x28] ;  /* 0x00000a00ff017b82 */ /* 0x000e640000000800 */
[----:B------:R-:W2:Y:S02]  /*0010*/  LDC R0, c[0x0][0x228] ;  /* 0x00008a00ff007b82 */ /* 0x000ea40000000800 */
[----:B--2---:R-:W-:-:S05]  /*0020*/  IMAD R2, R0, 0x3000, RZ ;  /* 0x0000300000027824 */ /* 0x004fca00078e02ff */
[----:B------:R-:W-:-:S13]  /*0030*/  ISETP.NE.AND P0, PT, R2, RZ, PT ;  /* 0x000000ff0200720c */ /* 0x000fda0003f05270 */
[----:B------:R-:W-:Y:S05]  /*0040*/  @!P0 EXIT ;  /* 0x000000000000894d */ /* 0x000fea0003800000 */
[----:B------:R-:W2:Y:S01]  /*0050*/  S2R R10, SR_CTAID.X ;  /* 0x00000000000a7919 */ /* 0x000ea20000002500 */
[----:B------:R-:W-:Y:S01]  /*0060*/  VIADD R2, R0, 0x7f ;  /* 0x0000007f00027836 */ /* 0x000fe20000000000 */
[----:B------:R-:W-:Y:S01]  /*0070*/  IABS R21, R0 ;  /* 0x0000000000157213 */ /* 0x000fe20000000000 */
[----:B------:R-:W3:Y:S01]  /*0080*/  S2UR UR18, SR_CgaCtaId ;  /* 0x00000000001279c3 */ /* 0x000ee20000008800 */
[----:B------:R-:W4:Y:S01]  /*0090*/  S2R R18, SR_TID.X ;  /* 0x0000000000127919 */ /* 0x000f220000002100 */
[----:B------:R-:W-:Y:S01]  /*00a0*/  UMOV UR4, 0x400 ;  /* 0x0000040000047882 */ /* 0x000fe20000000000 */
[----:B------:R-:W-:Y:S01]  /*00b0*/  SHF.R.S32.HI R3, RZ, 0x1f, R2 ;  /* 0x0000001fff037819 */ /* 0x000fe20000011402 */
[----:B------:R-:W-:Y:S01]  /*00c0*/  ULDC.64 UR22, c[0x0][0x208] ;  /* 0x0000820000167ab9 */ /* 0x000fe20000000a00 */
[----:B------:R-:W-:Y:S01]  /*00d0*/  IMAD.MOV.U32 R161, RZ, RZ, -0x20 ;  /* 0xffffffe0ffa17424 */ /* 0x000fe200078e00ff */
[----:B------:R-:W-:Y:S02]  /*00e0*/  CS2R R88, SRZ ;  /* 0x0000000000587805 */ /* 0x000fe4000001ff00 */
[----:B------:R-:W-:Y:S01]  /*00f0*/  LEA.HI R3, R3, R2, RZ, 0x7 ;  /* 0x0000000203037211 */ /* 0x000fe200078f38ff */
[----:B------:R-:W5:Y:S01]  /*0100*/  LDC.64 R34, c[0x0][0x218] ;  /* 0x00008600ff227b82 */ /* 0x000f620000000a00 */
[----:B------:R-:W-:-:S02]  /*0110*/  CS2R R90, SRZ ;  /* 0x00000000005a7805 */ /* 0x000fc4000001ff00 */
[----:B------:R-:W-:Y:S02]  /*0120*/  CS2R R92, SRZ ;  /* 0x00000000005c7805 */ /* 0x000fe4000001ff00 */
[----:B------:R-:W-:Y:S02]  /*0130*/  CS2R R94, SRZ ;  /* 0x00000000005e7805 */ /* 0x000fe4000001ff00 */
[----:B------:R-:W-:Y:S02]  /*0140*/  CS2R R96, SRZ ;  /* 0x0000000000607805 */ /* 0x000fe4000001ff00 */
[----:B------:R-:W-:Y:S02]  /*0150*/  CS2R R98, SRZ ;  /* 0x0000000000627805 */ /* 0x000fe4000001ff00 */
[----:B------:R-:W-:Y:S02]  /*0160*/  CS2R R100, SRZ ;  /* 0x0000000000647805 */ /* 0x000fe4000001ff00 */
        /* <DEDUP_REMOVED lines=8> */
[----:B------:R-:W-:Y:S01]  /*01f0*/  CS2R R118, SRZ ;  /* 0x0000000000767805 */ /* 0x000fe2000001ff00 */
[----:B---3--:R-:W-:Y:S01]  /*0200*/  UPRMT UR18, UR18, 0x654, UR4 ;  /* 0x0000065412127896 */ /* 0x008fe20008000004 */
[----:B------:R-:W-:Y:S02]  /*0210*/  CS2R R120, SRZ ;  /* 0x0000000000787805 */ /* 0x000fe4000001ff00 */
[----:B------:R-:W-:Y:S02]  /*0220*/  CS2R R122, SRZ ;  /* 0x00000000007a7805 */ /* 0x000fe4000001ff00 */
[----:B------:R-:W-:Y:S02]  /*0230*/  CS2R R124, SRZ ;  /* 0x00000000007c7805 */ /* 0x000fe4000001ff00 */
[----:B------:R-:W-:Y:S01]  /*0240*/  CS2R R126, SRZ ;  /* 0x00000000007e7805 */ /* 0x000fe2000001ff00 */
[C---:B--2---:R-:W-:Y:S01]  /*0250*/  IMAD.HI R4, R10.reuse, 0x2aaaaaab, RZ ;  /* 0x2aaaaaab0a047827 */ /* 0x044fe200078e02ff */
[----:B------:R-:W-:-:S02]  /*0260*/  ISETP.GE.AND P2, PT, R10, RZ, PT ;  /* 0x000000ff0a00720c */ /* 0x000fc40003f46270 */
[----:B------:R-:W-:Y:S02]  /*0270*/  CS2R R128, SRZ ;  /* 0x0000000000807805 */ /* 0x000fe4000001ff00 */
[----:B------:R-:W-:Y:S02]  /*0280*/  CS2R R130, SRZ ;  /* 0x0000000000827805 */ /* 0x000fe4000001ff00 */
[----:B----4-:R-:W-:Y:S02]  /*0290*/  SHF.R.U32.HI R160, RZ, 0x5, R18 ;  /* 0x00000005ffa07819 */ /* 0x010fe40000011612 */
[----:B------:R-:W-:Y:S02]  /*02a0*/  CS2R R132, SRZ ;  /* 0x0000000000847805 */ /* 0x000fe4000001ff00 */
[----:B------:R-:W-:Y:S02]  /*02b0*/  SHF.R.U32.HI R5, RZ, 0x1f, R4 ;  /* 0x0000001fff057819 */ /* 0x000fe40000011604 */
[----:B------:R-:W-:-:S02]  /*02c0*/  CS2R R134, SRZ ;  /* 0x0000000000867805 */ /* 0x000fc4000001ff00 */
[----:B------:R-:W-:Y:S02]  /*02d0*/  CS2R R136, SRZ ;  /* 0x0000000000887805 */ /* 0x000fe4000001ff00 */
[----:B------:R-:W-:Y:S02]  /*02e0*/  CS2R R138, SRZ ;  /* 0x00000000008a7805 */ /* 0x000fe4000001ff00 */
[----:B------:R-:W-:Y:S02]  /*02f0*/  LEA.HI.SX32 R5, R4, R5, 0x19 ;  /* 0x0000000504057211 */ /* 0x000fe400078fcaff */
[----:B------:R-:W-:Y:S02]  /*0300*/  CS2R R140, SRZ ;  /* 0x00000000008c7805 */ /* 0x000fe4000001ff00 */
[----:B------:R-:W-:Y:S02]  /*0310*/  CS2R R142, SRZ ;  /* 0x00000000008e7805 */ /* 0x000fe4000001ff00 */
[----:B------:R-:W-:-:S02]  /*0320*/  CS2R R144, SRZ ;  /* 0x0000000000907805 */ /* 0x000fc4000001ff00 */
[----:B------:R-:W-:Y:S01]  /*0330*/  CS2R R146, SRZ ;  /* 0x0000000000927805 */ /* 0x000fe2000001ff00 */
[C---:B------:R-:W-:Y:S01]  /*0340*/  IMAD.SHL.U32 R4, R5.reuse, 0x8, RZ ;  /* 0x0000000805047824 */ /* 0x040fe200078e00ff */
[----:B------:R-:W-:Y:S01]  /*0350*/  CS2R R148, SRZ ;  /* 0x0000000000947805 */ /* 0x000fe2000001ff00 */
[----:B------:R-:W-:Y:S01]  /*0360*/  IMAD R5, R5, -0x300, R10 ;  /* 0xfffffd0005057824 */ /* 0x000fe200078e020a */
[----:B------:R-:W-:Y:S02]  /*0370*/  CS2R R150, SRZ ;  /* 0x0000000000967805 */ /* 0x000fe4000001ff00 */
[----:B------:R-:W-:Y:S02]  /*0380*/  CS2R R42, SRZ ;  /* 0x00000000002a7805 */ /* 0x000fe4000001ff00 */
[----:B------:R-:W-:Y:S02]  /*0390*/  LEA.HI.SX32 R3, R3, -R4, 0x19 ;  /* 0x8000000403037211 */ /* 0x000fe400078fcaff */
[----:B------:R-:W-:-:S02]  /*03a0*/  CS2R R44, SRZ ;  /* 0x00000000002c7805 */ /* 0x000fc4000001ff00 */
[----:B------:R-:W-:Y:S02]  /*03b0*/  IABS R12, R5 ;  /* 0x00000005000c7213 */ /* 0x000fe40000000000 */
[----:B------:R-:W-:Y:S02]  /*03c0*/  CS2R R46, SRZ ;  /* 0x00000000002e7805 */ /* 0x000fe4000001ff00 */
[----:B------:R-:W-:Y:S02]  /*03d0*/  VIMNMX R6, R3, 0x8, PT ;  /* 0x0000000803067848 */ /* 0x000fe40003fe0100 */
[----:B------:R-:W-:Y:S02]  /*03e0*/  CS2R R48, SRZ ;  /* 0x0000000000307805 */ /* 0x000fe4000001ff00 */
[----:B------:R-:W-:Y:S02]  /*03f0*/  CS2R R50, SRZ ;  /* 0x0000000000327805 */ /* 0x000fe4000001ff00 */
[----:B------:R-:W-:-:S02]  /*0400*/  CS2R R52, SRZ ;  /* 0x0000000000347805 */ /* 0x000fc4000001ff00 */
[-C--:B------:R-:W-:Y:S02]  /*0410*/  IABS R11, R6.reuse ;  /* 0x00000006000b7213 */ /* 0x080fe40000000000 */
[----:B------:R-:W-:Y:S02]  /*0420*/  CS2R R54, SRZ ;  /* 0x0000000000367805 */ /* 0x000fe4000001ff00 */
[----:B------:R-:W-:Y:S02]  /*0430*/  LOP3.LUT R5, R5, R6, RZ, 0x3c, !PT ;  /* 0x0000000605057212 */ /* 0x000fe400078e3cff */
[----:B------:R-:W-:Y:S01]  /*0440*/  CS2R R56, SRZ ;  /* 0x0000000000387805 */ /* 0x000fe2000001ff00 */
[----:B------:R-:W2:Y:S01]  /*0450*/  I2F.RP R7, R11 ;  /* 0x0000000b00077306 */ /* 0x000ea20000209400 */
[----:B------:R-:W-:Y:S02]  /*0460*/  CS2R R58, SRZ ;  /* 0x00000000003a7805 */ /* 0x000fe4000001ff00 */
[----:B------:R-:W-:-:S02]  /*0470*/  ISETP.GE.AND P4, PT, R5, RZ, PT ;  /* 0x000000ff0500720c */ /* 0x000fc40003f86270 */
[----:B------:R-:W-:Y:S02]  /*0480*/  CS2R R60, SRZ ;  /* 0x00000000003c7805 */ /* 0x000fe4000001ff00 */
[----:B------:R-:W-:Y:S02]  /*0490*/  LOP3.LUT R5, RZ, R6, RZ, 0x33, !PT ;  /* 0x00000006ff057212 */ /* 0x000fe400078e33ff */
        /* <DEDUP_REMOVED lines=9> */
[----:B------:R-:W-:Y:S01]  /*0530*/  CS2R R80, SRZ ;  /* 0x0000000000507805 */ /* 0x000fe2000001ff00 */
[----:B--2---:R-:W2:Y:S01]  /*0540*/  MUFU.RCP R7, R7 ;  /* 0x0000000700077308 */ /* 0x004ea20000001000 */
[----:B------:R-:W-:-:S02]  /*0550*/  CS2R R82, SRZ ;  /* 0x0000000000527805 */ /* 0x000fc4000001ff00 */
[----:B------:R-:W-:Y:S02]  /*0560*/  LOP3.LUT R160, R160, 0x7fffffc, RZ, 0xc0, !PT ;  /* 0x07fffffca0a07812 */ /* 0x000fe400078ec0ff */
[----:B------:R-:W-:Y:S02]  /*0570*/  CS2R R84, SRZ ;  /* 0x0000000000547805 */ /* 0x000fe4000001ff00 */
[----:B------:R-:W-:Y:S01]  /*0580*/  CS2R R86, SRZ ;  /* 0x0000000000567805 */ /* 0x000fe2000001ff00 */
[----:B------:R-:W-:Y:S01]  /*0590*/  UMOV UR19, 0x1 ;  /* 0x0000000100137882 */ /* 0x000fe20000000000 */
[----:B------:R-:W-:Y:S01]  /*05a0*/  UMOV UR20, 0xffffffff ;  /* 0xffffffff00147882 */ /* 0x000fe20000000000 */
[----:B------:R-:W-:Y:S01]  /*05b0*/  UMOV UR4, URZ ;  /* 0x0000003f00047c82 */ /* 0x000fe20008000000 */
[----:B------:R-:W-:Y:S01]  /*05c0*/  UMOV UR5, URZ ;  /* 0x0000003f00057c82 */ /* 0x000fe20008000000 */
[----:B--2---:R-:W-:Y:S01]  /*05d0*/  VIADD R2, R7, 0xffffffe ;  /* 0x0ffffffe07027836 */ /* 0x004fe20000000000 */
[----:B------:R-:W-:-:S03]  /*05e0*/  IABS R7, R10 ;  /* 0x0000000a00077213 */ /* 0x000fc60000000000 */
[----:B------:R2:W3:Y:S02]  /*05f0*/  F2I.FTZ.U32.TRUNC.NTZ R3, R2 ;  /* 0x0000000200037305 */ /* 0x0004e4000021f000 */
[----:B--2---:R-:W-:Y:S02]  /*0600*/  IMAD.MOV.U32 R2, RZ, RZ, RZ ;  /* 0x000000ffff027224 */ /* 0x004fe400078e00ff */
[----:B---3--:R-:W-:-:S04]  /*0610*/  IMAD.MOV R8, RZ, RZ, -R3 ;  /* 0x000000ffff087224 */ /* 0x008fc800078e0a03 */
[----:B------:R-:W-:Y:S01]  /*0620*/  IMAD R9, R8, R11, RZ ;  /* 0x0000000b08097224 */ /* 0x000fe200078e02ff */
[----:B------:R-:W-:-:S03]  /*0630*/  IABS R8, R6 ;  /* 0x0000000600087213 */ /* 0x000fc60000000000 */
[----:B------:R-:W-:Y:S02]  /*0640*/  IMAD.HI.U32 R3, R3, R9, R2 ;  /* 0x0000000903037227 */ /* 0x000fe400078e0002 */
[----:B------:R-:W2:Y:S02]  /*0650*/  I2F.RP R9, R21 ;  /* 0x0000001500097306 */ /* 0x000ea40000209400 */
[----:B------:R-:W-:Y:S02]  /*0660*/  IMAD.MOV R13, RZ, RZ, -R8 ;  /* 0x000000ffff0d7224 */ /* 0x000fe400078e0a08 */
[----:B------:R-:W-:-:S04]  /*0670*/  IMAD.HI.U32 R2, R3, R7, RZ ;  /* 0x0000000703027227 */ /* 0x000fc800078e00ff */
[----:B------:R-:W-:Y:S02]  /*0680*/  IMAD R2, R2, R13, R7 ;  /* 0x0000000d02027224 */ /* 0x000fe400078e0207 */
[----:B------:R-:W-:-:S03]  /*0690*/  IMAD.HI.U32 R8, R3, R12, RZ ;  /* 0x0000000c03087227 */ /* 0x000fc600078e00ff */
[C---:B------:R-:W-:Y:S01]  /*06a0*/  ISETP.GT.U32.AND P0, PT, R11.reuse, R2, PT ;  /* 0x000000020b00720c */ /* 0x040fe20003f04070 */
[----:B------:R-:W-:Y:S01]  /*06b0*/  IMAD R7, R8, R13, R12 ;  /* 0x0000000d08077224 */ /* 0x000fe200078e020c */
[----:B--2---:R-:W2:Y:S04]  /*06c0*/  MUFU.RCP R9, R9 ;  /* 0x0000000900097308 */ /* 0x004ea80000001000 */
[----:B------:R-:W-:-:S07]  /*06d0*/  ISETP.GT.U32.AND P3, PT, R11, R7, PT ;  /* 0x000000070b00720c */ /* 0x000fce0003f64070 */
[----:B------:R-:W-:Y:S02]  /*06e0*/  @!P0 IMAD.IADD R2, R2, 0x1, -R11 ;  /* 0x0000000102028824 */ /* 0x000fe400078e0a0b */
[----:B--2---:R-:W-:-:S03]  /*06f0*/  VIADD R3, R9, 0xffffffe ;  /* 0x0ffffffe09037836 */ /* 0x004fc60000000000 */
[----:B------:R-:W-:Y:S01]  /*0700*/  ISETP.GT.U32.AND P0, PT, R11, R2, PT ;  /* 0x000000020b00720c */ /* 0x000fe20003f04070 */
[----:B------:R-:W-:Y:S01]  /*0710*/  @!P3 IMAD.IADD R7, R7, 0x1, -R11 ;  /* 0x000000010707b824 */ /* 0x000fe200078e0a0b */
[----:B------:R-:W-:Y:S01]  /*0720*/  SHF.R.U32.HI R9, RZ, 0x2, R18 ;  /* 0x00000002ff097819 */ /* 0x000fe20000011612 */
[----:B------:R-:W-:Y:S01]  /*0730*/  @!P3 VIADD R8, R8, 0x1 ;  /* 0x000000010808b836 */ /* 0x000fe20000000000 */
[----:B------:R-:W2:Y:S02]  /*0740*/  F2I.FTZ.U32.TRUNC.NTZ R3, R3 ;  /* 0x0000000300037305 */ /* 0x000ea4000021f000 */
[----:B------:R-:W-:Y:S02]  /*0750*/  ISETP.GE.U32.AND P1, PT, R7, R11, PT ;  /* 0x0000000b0700720c */ /* 0x000fe40003f26070 */
[----:B------:R-:W-:-:S05]  /*0760*/  SGXT.U32 R9, R9, 0x5 ;  /* 0x000000050909781a */ /* 0x000fca0000000000 */
[----:B------:R-:W-:Y:S01]  /*0770*/  @!P0 IMAD.IADD R2, R2, 0x1, -R11 ;  /* 0x0000000102028824 */ /* 0x000fe200078e0a0b */
[----:B------:R-:W-:-:S03]  /*0780*/  ISETP.NE.AND P0, PT, R6, RZ, PT ;  /* 0x000000ff0600720c */ /* 0x000fc60003f05270 */
[----:B------:R-:W-:Y:S02]  /*0790*/  @!P2 IMAD.MOV R2, RZ, RZ, -R2 ;  /* 0x000000ffff02a224 */ /* 0x000fe400078e0a02 */
[----:B------:R-:W-:Y:S02]  /*07a0*/  @P1 VIADD R8, R8, 0x1 ;  /* 0x0000000108081836 */ /* 0x000fe40000000000 */
[----:B--2---:R-:W-:Y:S01]  /*07b0*/  IMAD.MOV R6, RZ, RZ, -R3 ;  /* 0x000000ffff067224 */ /* 0x004fe200078e0a03 */
[C---:B------:R-:W-:Y:S01]  /*07c0*/  SEL R7, R5.reuse, R2, !P0 ;  /* 0x0000000205077207 */ /* 0x040fe20004000000 */
[----:B------:R-:W-:Y:S01]  /*07d0*/  @!P4 IMAD.MOV R8, RZ, RZ, -R8 ;  /* 0x000000ffff08c224 */ /* 0x000fe200078e0a08 */
[----:B------:R-:W-:Y:S01]  /*07e0*/  SHF.R.U32.HI R2, RZ, 0x4, R18 ;  /* 0x00000004ff027819 */ /* 0x000fe20000011612 */
[----:B------:R-:W-:Y:S02]  /*07f0*/  IMAD R11, R6, R21, RZ ;  /* 0x00000015060b7224 */ /* 0x000fe400078e02ff */
[----:B------:R-:W-:Y:S01]  /*0800*/  IMAD.IADD R4, R4, 0x1, R7 ;  /* 0x0000000104047824 */ /* 0x000fe200078e0207 */
[----:B------:R-:W-:Y:S01]  /*0810*/  SGXT.U32 R7, R2, 0x3 ;  /* 0x000000030207781a */ /* 0x000fe20000000000 */
[----:B------:R-:W-:Y:S01]  /*0820*/  IMAD.MOV.U32 R2, RZ, RZ, RZ ;  /* 0x000000ffff027224 */ /* 0x000fe200078e00ff */
[----:B------:R-:W-:Y:S01]  /*0830*/  SEL R5, R5, R8, !P0 ;  /* 0x0000000805057207 */ /* 0x000fe20004000000 */
[----:B------:R-:W-:-:S02]  /*0840*/  IMAD.SHL.U32 R4, R4, 0x80, RZ ;  /* 0x0000008004047824 */ /* 0x000fc400078e00ff */
[----:B------:R-:W-:-:S03]  /*0850*/  IMAD.HI.U32 R2, R3, R11, R2 ;  /* 0x0000000b03027227 */ /* 0x000fc600078e0002 */
[C---:B------:R-:W-:Y:S01]  /*0860*/  LOP3.LUT R6, R4.reuse, R9, RZ, 0xfc, !PT ;  /* 0x0000000904067212 */ /* 0x040fe200078efcff */
[----:B------:R-:W-:Y:S01]  /*0870*/  IMAD.SHL.U32 R5, R5, 0x80, RZ ;  /* 0x0000008005057824 */ /* 0x000fe200078e00ff */
[----:B------:R-:W-:Y:S02]  /*0880*/  LOP3.LUT R3, R4, R7, RZ, 0xfc, !PT ;  /* 0x0000000704037212 */ /* 0x000fe400078efcff */
[----:B------:R-:W-:Y:S02]  /*0890*/  IABS R8, R6 ;  /* 0x0000000600087213 */ /* 0x000fe40000000000 */
[----:B------:R-:W-:Y:S02]  /*08a0*/  LOP3.LUT R7, R4, 0x20, R9, 0xfe, !PT ;  /* 0x0000002004077812 */ /* 0x000fe400078efe09 */
[----:B------:R-:W-:Y:S02]  /*08b0*/  LOP3.LUT R11, R4, 0x40, R9, 0xfe, !PT ;  /* 0x00000040040b7812 */ /* 0x000fe400078efe09 */
[----:B------:R-:W-:Y:S01]  /*08c0*/  LOP3.LUT R23, R4, 0x60, R9, 0xfe, !PT ;  /* 0x0000006004177812 */ /* 0x000fe200078efe09 */
[----:B------:R-:W-:Y:S01]  /*08d0*/  IMAD.HI.U32 R4, R2, R8, RZ ;  /* 0x0000000802047227 */ /* 0x000fe200078e00ff */
[----:B------:R-:W-:-:S02]  /*08e0*/  IABS R10, R7 ;  /* 0x00000007000a7213 */ /* 0x000fc40000000000 */
[----:B------:R-:W-:Y:S01]  /*08f0*/  IABS R12, R11 ;  /* 0x0000000b000c7213 */ /* 0x000fe20000000000 */
[----:B------:R-:W-:Y:S01]  /*0900*/  IMAD.MOV R4, RZ, RZ, -R4 ;  /* 0x000000ffff047224 */ /* 0x000fe200078e0a04 */
[----:B------:R-:W-:Y:S01]  /*0910*/  ISETP.GE.AND P0, PT, R6, RZ, PT ;  /* 0x000000ff0600720c */ /* 0x000fe20003f06270 */
[C---:B------:R-:W-:Y:S01]  /*0920*/  IMAD.HI.U32 R6, R2.reuse, R10, RZ ;  /* 0x0000000a02067227 */ /* 0x040fe200078e00ff */
[----:B------:R-:W-:Y:S02]  /*0930*/  IABS R13, R23 ;  /* 0x00000017000d7213 */ /* 0x000fe40000000000 */
[----:B------:R-:W-:Y:S01]  /*0940*/  ISETP.GE.AND P2, PT, R7, RZ, PT ;  /* 0x000000ff0700720c */ /* 0x000fe20003f46270 */
[----:B------:R-:W-:Y:S01]  /*0950*/  IMAD R8, R21, R4, R8 ;  /* 0x0000000415087224 */ /* 0x000fe200078e0208 */
[----:B------:R-:W-:Y:S01]  /*0960*/  LOP3.LUT R27, R5, 0x20, R9, 0xfe, !PT ;  /* 0x00000020051b7812 */ /* 0x000fe200078efe09 */
[----:B------:R-:W-:Y:S01]  /*0970*/  IMAD.HI.U32 R7, R2, R12, RZ ;  /* 0x0000000c02077227 */ /* 0x000fe200078e00ff */
[----:B------:R-:W-:-:S02]  /*0980*/  ISETP.GE.AND P1, PT, R11, RZ, PT ;  /* 0x000000ff0b00720c */ /* 0x000fc40003f26270 */
[----:B------:R-:W-:Y:S01]  /*0990*/  ISETP.GT.U32.AND P6, PT, R21, R8, PT ;  /* 0x000000081500720c */ /* 0x000fe20003fc4070 */
[----:B------:R-:W-:Y:S01]  /*09a0*/  IMAD.MOV R6, RZ, RZ, -R6 ;  /* 0x000000ffff067224 */ /* 0x000fe200078e0a06 */
[----:B------:R-:W-:Y:S01]  /*09b0*/  LOP3.LUT R4, R9, 0x40, RZ, 0xfc, !PT ;  /* 0x0000004009047812 */ /* 0x000fe200078efcff */
[----:B------:R-:W-:Y:S01]  /*09c0*/  IMAD.HI.U32 R2, R2, R13, RZ ;  /* 0x0000000d02027227 */ /* 0x000fe200078e00ff */
[----:B------:R-:W-:Y:S02]  /*09d0*/  LOP3.LUT R25, R5, R9, RZ, 0xfc, !PT ;  /* 0x0000000905197212 */ /* 0x000fe400078efcff */
[----:B------:R-:W-:Y:S01]  /*09e0*/  LOP3.LUT R29, R5, 0x40, R9, 0xfe, !PT ;  /* 0x00000040051d7812 */ /* 0x000fe200078efe09 */
[----:B------:R-:W-:Y:S01]  /*09f0*/  IMAD.MOV R7, RZ, RZ, -R7 ;  /* 0x000000ffff077224 */ /* 0x000fe200078e0a07 */
[----:B------:R-:W-:Y:S01]  /*0a00*/  LOP3.LUT R31, R5, 0x60, R9, 0xfe, !PT ;  /* 0x00000060051f7812 */ /* 0x000fe200078efe09 */
[----:B------:R-:W-:Y:S02]  /*0a10*/  IMAD R10, R21, R6, R10 ;  /* 0x00000006150a7224 */ /* 0x000fe400078e020a */
[----:B------:R-:W-:Y:S01]  /*0a20*/  IMAD.MOV R6, RZ, RZ, -R2 ;  /* 0x000000ffff067224 */ /* 0x000fe200078e0a02 */
[----:B------:R-:W-:Y:S01]  /*0a30*/  LOP3.LUT R2, R9, 0x20, RZ, 0xfc, !PT ;  /* 0x0000002009027812 */ /* 0x000fe200078efcff */
[C---:B------:R-:W-:Y:S01]  /*0a40*/  IMAD R12, R21.reuse, R7, R12 ;  /* 0x00000007150c7224 */ /* 0x040fe200078e020c */
[C---:B------:R-:W-:Y:S01]  /*0a50*/  ISETP.GT.U32.AND P3, PT, R21.reuse, R10, PT ;  /* 0x0000000a1500720c */ /* 0x040fe20003f64070 */
[----:B------:R-:W-:Y:S01]  /*0a60*/  IMAD R13, R21, R6, R13 ;  /* 0x00000006150d7224 */ /* 0x000fe200078e020d */
[----:B------:R-:W-:Y:S01]  /*0a70*/  LOP3.LUT R6, R9, 0x60, RZ, 0xfc, !PT ;  /* 0x0000006009067812 */ /* 0x000fe200078efcff */
[----:B------:R-:W-:Y:S01]  /*0a80*/  @!P6 IMAD.IADD R8, R8, 0x1, -R21 ;  /* 0x000000010808e824 */ /* 0x000fe200078e0a15 */
[----:B------:R-:W-:Y:S01]  /*0a90*/  ISETP.GT.U32.AND P4, PT, R21, R12, PT ;  /* 0x0000000c1500720c */ /* 0x000fe20003f84070 */
[----:B------:R-:W-:Y:S01]  /*0aa0*/  IMAD.HI R15, R27, 0x2aaaaaab, RZ ;  /* 0x2aaaaaab1b0f7827 */ /* 0x000fe200078e02ff */
[----:B------:R-:W-:-:S02]  /*0ab0*/  ISETP.GT.U32.AND P5, PT, R21, R13, PT ;  /* 0x0000000d1500720c */ /* 0x000fc40003fa4070 */
[----:B------:R-:W-:Y:S01]  /*0ac0*/  ISETP.GT.U32.AND P6, PT, R21, R8, PT ;  /* 0x000000081500720c */ /* 0x000fe20003fc4070 */
[----:B------:R-:W-:Y:S01]  /*0ad0*/  IMAD.SHL.U32 R11, R18, 0x8, RZ ;  /* 0x00000008120b7824 */ /* 0x000fe200078e00ff */
[----:B------:R-:W-:Y:S01]  /*0ae0*/  SHF.R.U32.HI R16, RZ, 0x1f, R15 ;  /* 0x0000001fff107819 */ /* 0x000fe2000001160f */
[----:B------:R-:W-:-:S03]  /*0af0*/  IMAD.HI R17, R29, 0x2aaaaaab, RZ ;  /* 0x2aaaaaab1d117827 */ /* 0x000fc600078e02ff */
[----:B------:R-:W-:Y:S01]  /*0b00*/  LOP3.LUT R7, R11, 0x18, R18, 0x48, !PT ;  /* 0x000000180b077812 */ /* 0x000fe200078e4812 */
[--C-:B------:R-:W-:Y:S01]  /*0b10*/  @!P3 IMAD.IADD R10, R10, 0x1, -R21.reuse ;  /* 0x000000010a0ab824 */ /* 0x100fe200078e0a15 */
[----:B------:R-:W-:Y:S01]  /*0b20*/  LEA.HI R16, R15, R16, RZ, 0x15 ;  /* 0x000000100f107211 */ /* 0x000fe200078fa8ff */
[----:B------:R-:W-:Y:S01]  /*0b30*/  @!P4 IMAD.IADD R12, R12, 0x1, -R21 ;  /* 0x000000010c0cc824 */ /* 0x000fe200078e0a15 */
[----:B------:R-:W-:Y:S01]  /*0b40*/  SHF.R.U32.HI R20, RZ, 0x1f, R17 ;  /* 0x0000001fff147819 */ /* 0x000fe20000011611 */
[----:B------:R-:W-:Y:S01]  /*0b50*/  @!P5 IMAD.IADD R13, R13, 0x1, -R21 ;  /* 0x000000010d0dd824 */ /* 0x000fe200078e0a15 */
[C---:B------:R-:W-:Y:S01]  /*0b60*/  ISETP.GT.U32.AND P5, PT, R21.reuse, R10, PT ;  /* 0x0000000a1500720c */ /* 0x040fe20003fa4070 */
[--C-:B------:R-:W-:Y:S01]  /*0b70*/  IMAD R2, R2, 0x20, R7.reuse ;  /* 0x0000002002027824 */ /* 0x100fe200078e0207 */
[C---:B------:R-:W-:Y:S01]  /*0b80*/  ISETP.GT.U32.AND P4, PT, R21.reuse, R12, PT ;  /* 0x0000000c1500720c */ /* 0x040fe20003f84070 */
[--C-:B------:R-:W-:Y:S01]  /*0b90*/  IMAD R4, R4, 0x20, R7.reuse ;  /* 0x0000002004047824 */ /* 0x100fe200078e0207 */
[----:B------:R-:W-:Y:S01]  /*0ba0*/  ISETP.GT.U32.AND P3, PT, R21, R13, PT ;  /* 0x0000000d1500720c */ /* 0x000fe20003f64070 */
[----:B------:R-:W-:Y:S01]  /*0bb0*/  IMAD R6, R6, 0x20, R7 ;  /* 0x0000002006067824 */ /* 0x000fe200078e0207 */
[----:B------:R-:W-:Y:S01]  /*0bc0*/  LEA.HI R20, R17, R20, RZ, 0x15 ;  /* 0x0000001411147211 */ /* 0x000fe200078fa8ff */
[----:B------:R-:W-:Y:S01]  /*0bd0*/  @!P6 IMAD.IADD R8, R8, 0x1, -R21 ;  /* 0x000000010808e824 */ /* 0x000fe200078e0a15 */
[----:B------:R-:W-:Y:S01]  /*0be0*/  ISETP.GE.AND P6, PT, R23, RZ, PT ;  /* 0x000000ff1700720c */ /* 0x000fe20003fc6270 */
[----:B------:R-:W-:Y:S01]  /*0bf0*/  IMAD R16, R16, -0x3000, R27 ;  /* 0xffffd00010107824 */ /* 0x000fe200078e021b */
[----:B------:R-:W-:Y:S01]  /*0c00*/  LOP3.LUT R11, R11, 0x18, RZ, 0xc0, !PT ;  /* 0x000000180b0b7812 */ /* 0x000fe200078ec0ff */
[----:B------:R-:W-:Y:S01]  /*0c10*/  IMAD R7, R9, 0x20, R7 ;  /* 0x0000002009077824 */ /* 0x000fe200078e0207 */
[----:B------:R-:W2:Y:S01]  /*0c20*/  LDC.64 R26, c[0x0][0x210] ;  /* 0x00008400ff1a7b82 */ /* 0x000ea20000000a00 */
[----:B------:R-:W-:Y:S01]  /*0c30*/  IMAD.HI R9, R25, 0x2aaaaaab, RZ ;  /* 0x2aaaaaab19097827 */ /* 0x000fe200078e02ff */
[----:B------:R-:W-:-:S02]  /*0c40*/  LEA R37, R2, UR18, 0x1 ;  /* 0x0000001202257c11 */ /* 0x000fc4000f8e08ff */
[----:B------:R-:W-:Y:S01]  /*0c50*/  LEA R39, R4, UR18, 0x1 ;  /* 0x0000001204277c11 */ /* 0x000fe2000f8e08ff */
[----:B------:R-:W-:Y:S01]  /*0c60*/  IMAD.HI R19, R31, 0x2aaaaaab, RZ ;  /* 0x2aaaaaab1f137827 */ /* 0x000fe200078e02ff */
[----:B------:R-:W-:Y:S02]  /*0c70*/  SHF.R.U32.HI R14, RZ, 0x1f, R9 ;  /* 0x0000001fff0e7819 */ /* 0x000fe40000011609 */
[----:B------:R-:W-:Y:S01]  /*0c80*/  LEA R41, R6, UR18, 0x1 ;  /* 0x0000001206297c11 */ /* 0x000fe2000f8e08ff */
[----:B------:R-:W-:Y:S01]  /*0c90*/  @!P5 IMAD.IADD R10, R10, 0x1, -R21 ;  /* 0x000000010a0ad824 */ /* 0x000fe200078e0a15 */
[----:B------:R-:W-:Y:S01]  /*0ca0*/  SHF.R.U32.HI R22, RZ, 0x1f, R19 ;  /* 0x0000001fff167819 */ /* 0x000fe20000011613 */
[--C-:B------:R-:W-:Y:S01]  /*0cb0*/  @!P4 IMAD.IADD R12, R12, 0x1, -R21.reuse ;  /* 0x000000010c0cc824 */ /* 0x100fe200078e0a15 */
[----:B------:R-:W-:Y:S01]  /*0cc0*/  LEA.HI R14, R9, R14, RZ, 0x15 ;  /* 0x0000000e090e7211 */ /* 0x000fe200078fa8ff */
[----:B------:R-:W-:Y:S01]  /*0cd0*/  @!P3 IMAD.IADD R13, R13, 0x1, -R21 ;  /* 0x000000010d0db824 */ /* 0x000fe200078e0a15 */
[----:B------:R-:W-:Y:S01]  /*0ce0*/  ISETP.NE.AND P3, PT, R0, RZ, PT ;  /* 0x000000ff0000720c */ /* 0x000fe20003f65270 */
[----:B------:R-:W-:Y:S01]  /*0cf0*/  @!P0 IMAD.MOV R8, RZ, RZ, -R8 ;  /* 0x000000ffff088224 */ /* 0x000fe200078e0a08 */
[----:B------:R-:W-:Y:S01]  /*0d00*/  LOP3.LUT R9, RZ, R0, RZ, 0x33, !PT ;  /* 0x00000000ff097212 */ /* 0x000fe200078e33ff */
[----:B------:R-:W-:Y:S01]  /*0d10*/  @!P2 IMAD.MOV R10, RZ, RZ, -R10 ;  /* 0x000000ffff0aa224 */ /* 0x000fe200078e0a0a */
[----:B------:R-:W-:Y:S01]  /*0d20*/  LEA.HI R22, R19, R22, RZ, 0x15 ;  /* 0x0000001613167211 */ /* 0x000fe200078fa8ff */
[----:B------:R-:W-:Y:S01]  /*0d30*/  @!P1 IMAD.MOV R12, RZ, RZ, -R12 ;  /* 0x000000ffff0c9224 */ /* 0x000fe200078e0a0c */
[C---:B------:R-:W-:Y:S01]  /*0d40*/  SEL R24, R9.reuse, R8, !P3 ;  /* 0x0000000809187207 */ /* 0x040fe20005800000 */
[----:B------:R-:W-:Y:S01]  /*0d50*/  @!P6 IMAD.MOV R13, RZ, RZ, -R13 ;  /* 0x000000ffff0de224 */ /* 0x000fe200078e0a0d */
[C---:B------:R-:W-:Y:S01]  /*0d60*/  SEL R10, R9.reuse, R10, !P3 ;  /* 0x0000000a090a7207 */ /* 0x040fe20005800000 */
[----:B------:R-:W-:Y:S01]  /*0d70*/  IMAD R14, R14, -0x3000, R25 ;  /* 0xffffd0000e0e7824 */ /* 0x000fe200078e0219 */
[C---:B------:R-:W-:Y:S01]  /*0d80*/  SEL R12, R9.reuse, R12, !P3 ;  /* 0x0000000c090c7207 */ /* 0x040fe20005800000 */
[----:B------:R-:W-:Y:S01]  /*0d90*/  IMAD R20, R20, -0x3000, R29 ;  /* 0xffffd00014147824 */ /* 0x000fe200078e021d */
[----:B------:R-:W-:Y:S01]  /*0da0*/  SEL R8, R9, R13, !P3 ;  /* 0x0000000d09087207 */ /* 0x000fe20005800000 */
[----:B------:R-:W-:Y:S01]  /*0db0*/  IMAD R22, R22, -0x3000, R31 ;  /* 0xffffd00016167824 */ /* 0x000fe200078e021f */
[----:B------:R-:W-:Y:S01]  /*0dc0*/  LEA R19, R7, UR18, 0x1 ;  /* 0x0000001207137c11 */ /* 0x000fe2000f8e08ff */
[----:B------:R-:W-:-:S02]  /*0dd0*/  IMAD R21, R24, 0xc00, R11 ;  /* 0x00000c0018157824 */ /* 0x000fc400078e020b */
[--C-:B------:R-:W-:Y:S02]  /*0de0*/  IMAD R23, R10, 0xc00, R11.reuse ;  /* 0x00000c000a177824 */ /* 0x100fe400078e020b */
[--C-:B------:R-:W-:Y:S02]  /*0df0*/  IMAD R29, R14, 0xc00, R11.reuse ;  /* 0x00000c000e1d7824 */ /* 0x100fe400078e020b */
[--C-:B------:R-:W-:Y:S02]  /*0e00*/  IMAD R31, R16, 0xc00, R11.reuse ;  /* 0x00000c00101f7824 */ /* 0x100fe400078e020b */
[--C-:B------:R-:W-:Y:S02]  /*0e10*/  IMAD R33, R20, 0xc00, R11.reuse ;  /* 0x00000c0014217824 */ /* 0x100fe400078e020b */
[--C-:B------:R-:W-:Y:S02]  /*0e20*/  IMAD R9, R22, 0xc00, R11.reuse ;  /* 0x00000c0016097824 */ /* 0x100fe400078e020b */
[----:B------:R-:W-:-:S02]  /*0e30*/  IMAD R25, R12, 0xc00, R11 ;  /* 0x00000c000c197824 */ /* 0x000fc400078e020b */
[----:B------:R-:W-:Y:S02]  /*0e40*/  IMAD R11, R8, 0xc00, R11 ;  /* 0x00000c00080b7824 */ /* 0x000fe400078e020b */
[----:B--2---:R-:W-:-:S04]  /*0e50*/  IMAD.WIDE R20, R21, 0x2, R26 ;  /* 0x0000000215147825 */ /* 0x004fc800078e021a */
[--C-:B------:R-:W-:Y:S01]  /*0e60*/  IMAD.WIDE R22, R23, 0x2, R26.reuse ;  /* 0x0000000217167825 */ /* 0x100fe200078e021a */
[----:B------:R-:W-:Y:S01]  /*0e70*/  @!PT LDS RZ, [RZ] ;  /* 0x00000000fffff984 */ /* 0x000fe20000000800 */
[----:B------:R-:W-:Y:S01]  /*0e80*/  @!PT LDS RZ, [RZ] ;  /* 0x00000000fffff984 */ /* 0x000fe20000000800 */
[----:B------:R-:W-:Y:S01]  /*0e90*/  @!PT LDS RZ, [RZ] ;  /* 0x00000000fffff984 */ /* 0x000fe20000000800 */
[----:B------:R-:W-:Y:S01]  /*0ea0*/  LDGSTS.E.BYPASS.128 [R19], desc[UR22][R20.64] ;  /* 0x0000000014137fae */ /* 0x000fe2000b901c56 */
[----:B------:R-:W-:Y:S02]  /*0eb0*/  IADD3 R8, P0, R20, 0x80, RZ ;  /* 0x0000008014087810 */ /* 0x000fe40007f1e0ff */
[--C-:B------:R-:W-:Y:S01]  /*0ec0*/  IMAD.WIDE R24, R25, 0x2, R26.reuse ;  /* 0x0000000219187825 */ /* 0x100fe200078e021a */
[----:B------:R-:W-:Y:S03]  /*0ed0*/  LDGSTS.E.BYPASS.128 [R37], desc[UR22][R22.64] ;  /* 0x0000000016257fae */ /* 0x000fe6000b901c56 */
[----:B------:R-:W-:Y:S01]  /*0ee0*/  IMAD.WIDE R26, R11, 0x2, R26 ;  /* 0x000000020b1a7825 */ /* 0x000fe200078e021a */
[----:B------:R-:W-:Y:S03]  /*0ef0*/  LDGSTS.E.BYPASS.128 [R39], desc[UR22][R24.64] ;  /* 0x0000000018277fae */ /* 0x000fe6000b901c56 */
[--C-:B-1---5:R-:W-:Y:S01]  /*0f00*/  IMAD.WIDE R28, R29, 0x2, R34.reuse ;  /* 0x000000021d1c7825 */ /* 0x122fe200078e0222 */
[----:B------:R-:W-:Y:S03]  /*0f10*/  LDGSTS.E.BYPASS.128 [R41], desc[UR22][R26.64] ;  /* 0x000000001a297fae */ /* 0x000fe6000b901c56 */
[--C-:B------:R-:W-:Y:S01]  /*0f20*/  IMAD.WIDE R30, R31, 0x2, R34.reuse ;  /* 0x000000021f1e7825 */ /* 0x100fe200078e0222 */
[----:B------:R-:W0:Y:S03]  /*0f30*/  LDGDEPBAR ;  /* 0x00000000000079af */ /* 0x000e260000000000 */
[----:B------:R-:W-:Y:S01]  /*0f40*/  IMAD.WIDE R32, R33, 0x2, R34 ;  /* 0x0000000221207825 */ /* 0x000fe200078e0222 */
[----:B------:R-:W-:Y:S01]  /*0f50*/  LDGSTS.E.BYPASS.128 [R19+0x6000], desc[UR22][R28.64] ;  /* 0x060000001c137fae */ /* 0x000fe2000b901c56 */
[----:B------:R-:W-:-:S02]  /*0f60*/  IADD3 R17, P2, R30, 0x80, RZ ;  /* 0x000000801e117810 */ /* 0x000fc40007f5e0ff */
[----:B------:R-:W-:Y:S01]  /*0f70*/  IMAD.WIDE R34, R9, 0x2, R34 ;  /* 0x0000000209227825 */ /* 0x000fe200078e0222 */
[----:B------:R-:W-:Y:S01]  /*0f80*/  LDGSTS.E.BYPASS.128 [R37+0x6000], desc[UR22][R30.64] ;  /* 0x060000001e257fae */ /* 0x000fe2000b901c56 */
[----:B------:R-:W-:Y:S02]  /*0f90*/  IADD3 R9, P1, R22, 0x80, RZ ;  /* 0x0000008016097810 */ /* 0x000fe40007f3e0ff */
[----:B------:R-:W-:Y:S01]  /*0fa0*/  IMAD.X R10, RZ, RZ, R21, P0 ;  /* 0x000000ffff0a7224 */ /* 0x000fe200000e0615 */
[----:B------:R-:W-:Y:S01]  /*0fb0*/  LDGSTS.E.BYPASS.128 [R39+0x6000], desc[UR22][R32.64] ;  /* 0x0600000020277fae */ /* 0x000fe2000b901c56 */
[----:B------:R-:W-:Y:S01]  /*0fc0*/  IADD3 R11, P0, R24, 0x80, RZ ;  /* 0x00000080180b7810 */ /* 0x000fe20007f1e0ff */
[----:B------:R-:W-:Y:S01]  /*0fd0*/  IMAD.X R12, RZ, RZ, R23, P1 ;  /* 0x000000ffff0c7224 */ /* 0x000fe200008e0617 */
[----:B------:R-:W-:Y:S01]  /*0fe0*/  IADD3 R13, P1, R26, 0x80, RZ ;  /* 0x000000801a0d7810 */ /* 0x000fe20007f3e0ff */
[----:B------:R-:W-:Y:S01]  /*0ff0*/  LDGSTS.E.BYPASS.128 [R41+0x6000], desc[UR22][R34.64] ;  /* 0x0600000022297fae */ /* 0x000fe2000b901c56 */
[----:B------:R-:W-:-:S02]  /*1000*/  IMAD.X R157, RZ, RZ, R31, P2 ;  /* 0x000000ffff9d7224 */ /* 0x000fc400010e061f */
[----:B------:R-:W-:Y:S01]  /*1010*/  IMAD.X R14, RZ, RZ, R25, P0 ;  /* 0x000000ffff0e7224 */ /* 0x000fe200000e0619 */
[----:B------:R-:W0:Y:S01]  /*1020*/  LDGDEPBAR ;  /* 0x00000000000079af */ /* 0x000e220000000000 */
[----:B------:R-:W-:Y:S01]  /*1030*/  BAR.SYNC.DEFER_BLOCKING 0x0 ;  /* 0x0000000000007b1d */ /* 0x000fe20000010000 */
[----:B------:R-:W-:Y:S01]  /*1040*/  IADD3 R15, P0, R28, 0x80, RZ ;  /* 0x000000801c0f7810 */ /* 0x000fe20007f1e0ff */
[----:B------:R-:W-:Y:S01]  /*1050*/  IMAD.X R16, RZ, RZ, R27, P1 ;  /* 0x000000ffff107224 */ /* 0x000fe200008e061b */
[----:B------:R-:W-:-:S03]  /*1060*/  IADD3 R155, P1, R32, 0x80, RZ ;  /* 0x00000080209b7810 */ /* 0x000fc60007f3e0ff */
[----:B------:R-:W-:Y:S01]  /*1070*/  IMAD.X R154, RZ, RZ, R29, P0 ;  /* 0x000000ffff9a7224 */ /* 0x000fe200000e061d */
[----:B------:R-:W-:Y:S01]  /*1080*/  IADD3 R156, P0, R34, 0x80, RZ ;  /* 0x00000080229c7810 */ /* 0x000fe20007f1e0ff */
[----:B------:R-:W-:-:S04]  /*1090*/  IMAD.X R158, RZ, RZ, R33, P1 ;  /* 0x000000ffff9e7224 */ /* 0x000fc800008e0621 */
[----:B------:R-:W-:Y:S01]  /*10a0*/  IMAD.X R159, RZ, RZ, R35, P0 ;  /* 0x000000ffff9f7224 */ /* 0x000fe200000e0623 */
[----:B------:R-:W-:Y:S01]  /*10b0*/  @!PT LDS RZ, [RZ] ;  /* 0x00000000fffff984 */ /* 0x000fe20000000800 */
[----:B------:R-:W-:Y:S01]  /*10c0*/  @!PT LDS RZ, [RZ] ;  /* 0x00000000fffff984 */ /* 0x000fe20000000800 */
[----:B------:R-:W-:Y:S01]  /*10d0*/  @!PT LDS RZ, [RZ] ;  /* 0x00000000fffff984 */ /* 0x000fe20000000800 */
[----:B------:R-:W-:Y:S04]  /*10e0*/  LDGSTS.E.BYPASS.128 [R19+0x2000], desc[UR22][R20.64+0x40] ;  /* 0x0200004014137fae */ /* 0x000fe8000b901c56 */
[----:B------:R-:W-:Y:S04]  /*10f0*/  LDGSTS.E.BYPASS.128 [R37+0x2000], desc[UR22][R22.64+0x40] ;  /* 0x0200004016257fae */ /* 0x000fe8000b901c56 */
[----:B------:R1:W-:Y:S04]  /*1100*/  LDGSTS.E.BYPASS.128 [R39+0x2000], desc[UR22][R24.64+0x40] ;  /* 0x0200004018277fae */ /* 0x0003e8000b901c56 */
[----:B------:R2:W-:Y:S04]  /*1110*/  LDGSTS.E.BYPASS.128 [R41+0x2000], desc[UR22][R26.64+0x40] ;  /* 0x020000401a297fae */ /* 0x0005e8000b901c56 */
[----:B------:R-:W0:Y:S04]  /*1120*/  LDGDEPBAR ;  /* 0x00000000000079af */ /* 0x000e280000000000 */
[----:B------:R3:W-:Y:S01]  /*1130*/  LDGSTS.E.BYPASS.128 [R19+0x8000], desc[UR22][R28.64+0x40] ;  /* 0x080000401c137fae */ /* 0x0007e2000b901c56 */
[----:B-1----:R-:W-:-:S03]  /*1140*/  CS2R R24, SRZ ;  /* 0x0000000000187805 */ /* 0x002fc6000001ff00 */
[----:B------:R1:W-:Y:S01]  /*1150*/  LDGSTS.E.BYPASS.128 [R37+0x8000], desc[UR22][R30.64+0x40] ;  /* 0x080000401e257fae */ /* 0x0003e2000b901c56 */
[----:B--2---:R-:W-:-:S03]  /*1160*/  CS2R R26, SRZ ;  /* 0x00000000001a7805 */ /* 0x004fc6000001ff00 */
[----:B------:R2:W-:Y:S04]  /*1170*/  LDGSTS.E.BYPASS.128 [R39+0x8000], desc[UR22][R32.64+0x40] ;  /* 0x0800004020277fae */ /* 0x0005e8000b901c56 */
[----:B------:R4:W-:Y:S01]  /*1180*/  LDGSTS.E.BYPASS.128 [R41+0x8000], desc[UR22][R34.64+0x40] ;  /* 0x0800004022297fae */ /* 0x0009e2000b901c56 */
[----:B---3--:R-:W-:-:S03]  /*1190*/  CS2R R28, SRZ ;  /* 0x00000000001c7805 */ /* 0x008fc6000001ff00 */
[----:B------:R-:W0:Y:S01]  /*11a0*/  LDGDEPBAR ;  /* 0x00000000000079af */ /* 0x000e220000000000 */
[----:B-1----:R-:W-:Y:S02]  /*11b0*/  CS2R R30, SRZ ;  /* 0x00000000001e7805 */ /* 0x002fe4000001ff00 */
[----:B------:R-:W-:Y:S02]  /*11c0*/  CS2R R36, SRZ ;  /* 0x0000000000247805 */ /* 0x000fe4000001ff00 */
[----:B--2---:R-:W-:Y:S02]  /*11d0*/  CS2R R32, SRZ ;  /* 0x0000000000207805 */ /* 0x004fe4000001ff00 */
[----:B------:R-:W-:Y:S02]  /*11e0*/  CS2R R38, SRZ ;  /* 0x0000000000267805 */ /* 0x000fe4000001ff00 */
[----:B----4-:R-:W-:Y:S02]  /*11f0*/  CS2R R34, SRZ ;  /* 0x0000000000227805 */ /* 0x010fe4000001ff00 */
[----:B------:R-:W-:-:S07]  /*1200*/  CS2R R40, SRZ ;  /* 0x0000000000287805 */ /* 0x000fce000001ff00 */
.L_x_0:
[----:B------:R-:W1:Y:S01]  /*1210*/  SHFL.IDX PT, R18, R160, RZ, 0x1f ;  /* 0x00001fffa0127589 */ /* 0x000e6200000e0000 */
[----:B------:R-:W-:Y:S01]  /*1220*/  UIADD3 UR20, UR20, 0x1, URZ ;  /* 0x0000000114147890 */ /* 0x000fe2000fffe03f */
[----:B------:R-:W-:-:S04]  /*1230*/  DEPBAR.LE SB0, 0x2 ;  /* 0x000080800000791a */ /* 0x000fc80000000000 */
[----:B------:R-:W-:Y:S01]  /*1240*/  UISETP.GE.AND UP0, UPT, UR20, 0x3, UPT ;  /* 0x000000031400788c */ /* 0x000fe2000bf06270 */
[----:B------:R-:W-:Y:S01]  /*1250*/  BAR.SYNC.DEFER_BLOCKING 0x0 ;  /* 0x0000000000007b1d */ /* 0x000fe20000010000 */
[----:B------:R-:W-:Y:S01]  /*1260*/  UIADD3 UR19, UR19, 0x1, URZ ;  /* 0x0000000113137890 */ /* 0x000fe2000fffe03f */
[----:B------:R-:W-:Y:S01]  /*1270*/  IADD3 R22, P1, R8, UR4, RZ ;  /* 0x0000000408167c10 */ /* 0x000fe2000ff3e0ff */
[----:B------:R-:W-:Y:S01]  /*1280*/  USEL UR20, UR20, URZ, !UP0 ;  /* 0x0000003f14147287 */ /* 0x000fe2000c000000 */
[----:B------:R-:W-:Y:S02]  /*1290*/  VIADD R161, R161, 0x20 ;  /* 0x00000020a1a17836 */ /* 0x000fe40000000000 */
[----:B------:R-:W-:Y:S01]  /*12a0*/  UMOV UR15, 0x80000020 ;  /* 0x80000020000f7882 */ /* 0x000fe20000000000 */
[----:B------:R-:W-:Y:S01]  /*12b0*/  UMOV UR9, 0x80000020 ;  /* 0x8000002000097882 */ /* 0x000fe20000000000 */
[----:B------:R-:W-:Y:S02]  /*12c0*/  IADD3.X R23, R10, UR5, RZ, P1, !PT ;  /* 0x000000050a177c10 */ /* 0x000fe40008ffe4ff */
[----:B------:R-:W-:-:S02]  /*12d0*/  IADD3 R152, P1, R9, UR4, RZ ;  /* 0x0000000409987c10 */ /* 0x000fc4000ff3e0ff */
[----:B------:R-:W-:Y:S02]  /*12e0*/  ISETP.GE.U32.AND P0, PT, R161, 0xbc0, PT ;  /* 0x00000bc0a100780c */ /* 0x000fe40003f06070 */
[----:B------:R-:W-:Y:S02]  /*12f0*/  IADD3.X R153, R12, UR5, RZ, P1, !PT ;  /* 0x000000050c997c10 */ /* 0x000fe40008ffe4ff */
[----:B-1----:R-:W-:Y:S02]  /*1300*/  R2UR UR6, R18 ;  /* 0x00000000120672ca */ /* 0x002fe400000e0000 */
[----:B------:R-:W-:-:S04]  /*1310*/  IADD3 R18, P1, R11, UR4, RZ ;  /* 0x000000040b127c10 */ /* 0x000fc8000ff3e0ff */
[----:B------:R-:W-:Y:S01]  /*1320*/  IADD3.X R19, R14, UR5, RZ, P1, !PT ;  /* 0x000000050e137c10 */ /* 0x000fe20008ffe4ff */
[----:B------:R-:W-:Y:S01]  /*1330*/  WARPGROUP.ARRIVE ;  /* 0x00000000000079c5 */ /* 0x000fe20000000000 */
[----:B------:R-:W-:-:S04]  /*1340*/  IADD3 R20, P1, R13, UR4, RZ ;  /* 0x000000040d147c10 */ /* 0x000fc8000ff3e0ff */
[----:B------:R-:W-:Y:S01]  /*1350*/  IADD3.X R21, R16, UR5, RZ, P1, !PT ;  /* 0x0000000510157c10 */ /* 0x000fe20008ffe4ff */
[----:B------:R-:W-:Y:S02]  /*1360*/  USHF.L.U32 UR7, UR6, 0x6, URZ ;  /* 0x0000000606077899 */ /* 0x000fe4000800063f */
[----:B------:R-:W-:Y:S02]  /*1370*/  ULEA UR6, UR20, UR18, 0xd ;  /* 0x0000001214067291 */ /* 0x000fe4000f8e683f */
[----:B------:R-:W-:Y:S02]  /*1380*/  ULOP3.LUT UR7, UR7, 0xc0, URZ, 0xc0, !UPT ;  /* 0x000000c007077892 */ /* 0x000fe4000f8ec03f */
[----:B------:R-:W-:Y:S02]  /*1390*/  USHF.R.U32.HI UR8, URZ, 0x4, UR6 ;  /* 0x000000043f087899 */ /* 0x000fe40008011606 */
[----:B------:R-:W-:Y:S02]  /*13a0*/  UIADD3 UR6, UR6, 0x6000, URZ ;  /* 0x0000600006067890 */ /* 0x000fe4000fffe03f */
[----:B------:R-:W-:-:S02]  /*13b0*/  ULOP3.LUT UR8, UR8, 0x3fff, URZ, 0xc0, !UPT ;  /* 0x00003fff08087892 */ /* 0x000fc4000f8ec03f */
[----:B------:R-:W-:Y:S02]  /*13c0*/  USHF.R.U32.HI UR6, URZ, 0x4, UR6 ;  /* 0x000000043f067899 */ /* 0x000fe40008011606 */
[----:B------:R-:W-:Y:S02]  /*13d0*/  UIADD3 UR16, UP0, UR7, UR8, URZ ;  /* 0x0000000807107290 */ /* 0x000fe4000ff1e03f */
[----:B------:R-:W-:Y:S02]  /*13e0*/  ULOP3.LUT UR6, UR6, 0x3fff, URZ, 0xc0, !UPT ;  /* 0x00003fff06067892 */ /* 0x000fe4000f8ec03f */
[----:B------:R-:W-:Y:S02]  /*13f0*/  UIADD3.X UR17, URZ, URZ, URZ, UP0, !UPT ;  /* 0x0000003f3f117290 */ /* 0x000fe400087fe43f */
[----:B------:R-:W-:Y:S02]  /*1400*/  ULOP3.LUT UR14, UR6, 0x2000000, URZ, 0xfc, !UPT ;  /* 0x02000000060e7892 */ /* 0x000fe4000f8efc3f */
[----:B------:R-:W-:-:S02]  /*1410*/  ULOP3.LUT UR12, UR16, 0x2000000, URZ, 0xfc, !UPT ;  /* 0x02000000100c7892 */ /* 0x000fc4000f8efc3f */
[----:B------:R-:W-:Y:S01]  /*1420*/  ULOP3.LUT UR13, UR17, 0x80000020, URZ, 0xfc, !UPT ;  /* 0x80000020110d7892 */ /* 0x000fe2000f8efc3f */
[----:B------:R-:W-:Y:S01]  /*1430*/  UMOV UR8, 0x2000002 ;  /* 0x0200000200087882 */ /* 0x000fe20000000000 */
[----:B------:R-:W-:Y:S01]  /*1440*/  UMOV UR7, URZ ;  /* 0x0000003f00077c82 */ /* 0x000fe20008000000 */
[----:B------:R-:W-:Y:S02]  /*1450*/  UISETP.GE.AND UP0, UPT, UR19, 0x3, UPT ;  /* 0x000000031300788c */ /* 0x000fe4000bf06270 */
[----:B------:R-:W-:Y:S02]  /*1460*/  UIADD3.64 UR10, UR6, UR8, URZ ;  /* 0x00000008060a7297 */ /* 0x000fe4000fffe03f */
[----:B------:R-:W-:Y:S02]  /*1470*/  UIADD3.64 UR8, UR16, UR8, URZ ;  /* 0x0000000810087297 */ /* 0x000fe4000fffe03f */
[----:B------:R-:W-:Y:S01]  /*1480*/  HGMMA.64x128x16.F32.BF16 R88, gdesc[UR12], R88 ;  /* 0x01e000000c5879f0 */ /* 0x000fe20008701858 */
[----:B------:R-:W-:Y:S01]  /*1490*/  UMOV UR12, 0x2000100 ;  /* 0x02000100000c7882 */ /* 0x000fe20000000000 */
[----:B------:R-:W-:Y:S01]  /*14a0*/  UMOV UR13, 0x80000020 ;  /* 0x80000020000d7882 */ /* 0x000fe20000000000 */
[----:B------:R-:W-:-:S02]  /*14b0*/  USEL UR19, UR19, URZ, !UP0 ;  /* 0x0000003f13137287 */ /* 0x000fc4000c000000 */
[----:B------:R-:W-:Y:S02]  /*14c0*/  UIADD3.64 UR12, UR16, UR12, URZ ;  /* 0x0000000c100c7297 */ /* 0x000fe4000fffe03f */
[----:B------:R-:W-:-:S06]  /*14d0*/  ULEA UR6, UR19, UR18, 0xd ;  /* 0x0000001213067291 */ /* 0x000fcc000f8e683f */
[----:B------:R-:W-:Y:S02]  /*14e0*/  LEA R164, R7, UR6, 0x1 ;  /* 0x0000000607a47c11 */ /* 0x000fe4000f8e08ff */
[----:B------:R-:W-:Y:S02]  /*14f0*/  LEA R162, R2, UR6, 0x1 ;  /* 0x0000000602a27c11 */ /* 0x000fe4000f8e08ff */
[----:B------:R-:W-:Y:S02]  /*1500*/  LEA R163, R4, UR6, 0x1 ;  /* 0x0000000604a37c11 */ /* 0x000fe4000f8e08ff */
[----:B------:R-:W-:Y:S01]  /*1510*/  LEA R165, R6, UR6, 0x1 ;  /* 0x0000000606a57c11 */ /* 0x000fe2000f8e08ff */
[----:B------:R-:W-:-:S12]  /*1520*/  HGMMA.64x128x16.F32.BF16 R88, gdesc[UR8], R88 ;  /* 0x01e00000085879f0 */ /* 0x000fd80008701858 */
[----:B------:R-:W-:Y:S01]  /*1530*/  HGMMA.64x128x16.F32.BF16 R24, gdesc[UR12], R24 ;  /* 0x01e000000c1879f0 */ /* 0x000fe20008701818 */
[----:B------:R-:W-:Y:S01]  /*1540*/  UMOV UR8, 0x2000102 ;  /* 0x0200010200087882 */ /* 0x000fe20000000000 */
[----:B------:R-:W-:Y:S02]  /*1550*/  UMOV UR9, 0x80000020 ;  /* 0x8000002000097882 */ /* 0x000fe40000000000 */
[----:B------:R-:W-:-:S09]  /*1560*/  UIADD3.64 UR8, UR16, UR8, URZ ;  /* 0x0000000810087297 */ /* 0x000fd2000fffe03f */
[----:B------:R-:W-:Y:S03]  /*1570*/  HGMMA.64x128x16.F32.BF16 R24, gdesc[UR8], R24, gsb0 ;  /* 0x01e00000081879f0 */ /* 0x000fe60008001818 */
[----:B------:R-:W-:Y:S02]  /*1580*/  WARPGROUP.DEPBAR.LE gsb0, 0x1 ;  /* 0x00008000000079c5 */ /* 0x000fe40000010100 */
[----:B------:R-:W-:Y:S06]  /*1590*/  BAR.SYNC.DEFER_BLOCKING 0x0 ;  /* 0x0000000000007b1d */ /* 0x000fec0000010000 */
[----:B------:R-:W-:Y:S01]  /*15a0*/  @!PT LDS RZ, [RZ] ;  /* 0x00000000fffff984 */ /* 0x000fe20000000800 */
[----:B------:R-:W-:Y:S01]  /*15b0*/  @!PT LDS RZ, [RZ] ;  /* 0x00000000fffff984 */ /* 0x000fe20000000800 */
[----:B------:R-:W-:Y:S01]  /*15c0*/  @!PT LDS RZ, [RZ] ;  /* 0x00000000fffff984 */ /* 0x000fe20000000800 */
[----:B------:R1:W-:Y:S04]  /*15d0*/  LDGSTS.E.BYPASS.128 [R164], desc[UR22][R22.64], !P0 ;  /* 0x0000000016a47fae */ /* 0x0003e8000c101c56 */
[----:B------:R2:W-:Y:S04]  /*15e0*/  LDGSTS.E.BYPASS.128 [R162], desc[UR22][R152.64], !P0 ;  /* 0x0000000098a27fae */ /* 0x0005e8000c101c56 */
[----:B------:R3:W-:Y:S01]  /*15f0*/  LDGSTS.E.BYPASS.128 [R163], desc[UR22][R18.64], !P0 ;  /* 0x0000000012a37fae */ /* 0x0007e2000c101c56 */
[----:B-1----:R-:W-:-:S03]  /*1600*/  IADD3 R22, P1, R15, UR4, RZ ;  /* 0x000000040f167c10 */ /* 0x002fc6000ff3e0ff */
[----:B------:R1:W-:Y:S01]  /*1610*/  LDGSTS.E.BYPASS.128 [R165], desc[UR22][R20.64], !P0 ;  /* 0x0000000014a57fae */ /* 0x0003e2000c101c56 */
[----:B------:R-:W-:-:S03]  /*1620*/  IADD3.X R23, R154, UR5, RZ, P1, !PT ;  /* 0x000000059a177c10 */ /* 0x000fc60008ffe4ff */
[----:B------:R-:W0:Y:S01]  /*1630*/  LDGDEPBAR ;  /* 0x00000000000079af */ /* 0x000e220000000000 */
[----:B--2---:R-:W-:-:S03]  /*1640*/  IADD3 R152, P1, R17, UR4, RZ ;  /* 0x0000000411987c10 */ /* 0x004fc6000ff3e0ff */
[----:B------:R2:W-:Y:S01]  /*1650*/  LDGSTS.E.BYPASS.128 [R164+0x6000], desc[UR22][R22.64], !P0 ;  /* 0x0600000016a47fae */ /* 0x0005e2000c101c56 */
[----:B------:R-:W-:Y:S02]  /*1660*/  IADD3.X R153, R157, UR5, RZ, P1, !PT ;  /* 0x000000059d997c10 */ /* 0x000fe40008ffe4ff */
[----:B---3--:R-:W-:-:S03]  /*1670*/  IADD3 R18, P1, R155, UR4, RZ ;  /* 0x000000049b127c10 */ /* 0x008fc6000ff3e0ff */
[----:B------:R2:W-:Y:S01]  /*1680*/  LDGSTS.E.BYPASS.128 [R162+0x6000], desc[UR22][R152.64], !P0 ;  /* 0x0600000098a27fae */ /* 0x0005e2000c101c56 */
[----:B------:R-:W-:Y:S02]  /*1690*/  IADD3.X R19, R158, UR5, RZ, P1, !PT ;  /* 0x000000059e137c10 */ /* 0x000fe40008ffe4ff */
[----:B-1----:R-:W-:Y:S01]  /*16a0*/  IADD3 R20, P1, R156, UR4, RZ ;  /* 0x000000049c147c10 */ /* 0x002fe2000ff3e0ff */
[----:B------:R-:W-:Y:S02]  /*16b0*/  UIADD3 UR4, UP0, UR4, 0x40, URZ ;  /* 0x0000004004047890 */ /* 0x000fe4000ff1e03f */
[----:B------:R2:W-:Y:S01]  /*16c0*/  LDGSTS.E.BYPASS.128 [R163+0x6000], desc[UR22][R18.64], !P0 ;  /* 0x0600000012a37fae */ /* 0x0005e2000c101c56 */
[----:B------:R-:W-:Y:S01]  /*16d0*/  IADD3.X R21, R159, UR5, RZ, P1, !PT ;  /* 0x000000059f157c10 */ /* 0x000fe20008ffe4ff */
[----:B------:R-:W-:-:S04]  /*16e0*/  UIADD3.X UR5, URZ, UR5, URZ, UP0, !UPT ;  /* 0x000000053f057290 */ /* 0x000fc800087fe43f */
[----:B------:R2:W-:Y:S01]  /*16f0*/  LDGSTS.E.BYPASS.128 [R165+0x6000], desc[UR22][R20.64], !P0 ;  /* 0x0600000014a57fae */ /* 0x0005e2000c101c56 */
[----:B------:R-:W-:-:S03]  /*1700*/  ISETP.GE.U32.AND P0, PT, R161, 0xbe0, PT ;  /* 0x00000be0a100780c */ /* 0x000fc60003f06070 */
[----:B------:R-:W0:Y:S10]  /*1710*/  LDGDEPBAR ;  /* 0x00000000000079af */ /* 0x000e340000000000 */
[----:B--2---:R-:W-:Y:S05]  /*1720*/  @!P0 BRA `(.L_x_0) ;  /* 0xfffffff800b88947 */ /* 0x004fea000383ffff */
[----:B------:R-:W1:Y:S01]  /*1730*/  S2R R8, SR_TID.X ;  /* 0x0000000000087919 */ /* 0x000e620000002100 */
[----:B------:R-:W-:Y:S02]  /*1740*/  WARPGROUP.DEPBAR.LE gsb0, 0x0 ;  /* 0x00008000000079c5 */ /* 0x000fe40000010000 */
[----:B------:R-:W-:-:S04]  /*1750*/  DEPBAR.LE SB0, 0x0 ;  /* 0x000080000000791a */ /* 0x000fc80000000000 */
[----:B------:R-:W-:Y:S02]  /*1760*/  F2FP.BF16.F32.PACK_AB R48, R49, R48 ;  /* 0x000000303130723e */ /* 0x000fe400000010ff */
[----:B------:R-:W-:Y:S02]  /*1770*/  F2FP.BF16.F32.PACK_AB R88, R89, R88 ;  /* 0x000000585958723e */ /* 0x000fe400000010ff */
[----:B------:R-:W-:Y:S02]  /*1780*/  F2FP.BF16.F32.PACK_AB R90, R91, R90 ;  /* 0x0000005a5b5a723e */ /* 0x000fe400000010ff */
[----:B------:R-:W-:Y:S02]  /*1790*/  F2FP.BF16.F32.PACK_AB R92, R93, R92 ;  /* 0x0000005c5d5c723e */ /* 0x000fe400000010ff */
[----:B------:R-:W-:Y:S02]  /*17a0*/  F2FP.BF16.F32.PACK_AB R94, R95, R94 ;  /* 0x0000005e5f5e723e */ /* 0x000fe400000010ff */
[----:B------:R-:W-:-:S02]  /*17b0*/  F2FP.BF16.F32.PACK_AB R96, R97, R96 ;  /* 0x000000606160723e */ /* 0x000fc400000010ff */
[----:B------:R-:W-:Y:S02]  /*17c0*/  F2FP.BF16.F32.PACK_AB R98, R99, R98 ;  /* 0x000000626362723e */ /* 0x000fe400000010ff */
[----:B------:R-:W-:Y:S02]  /*17d0*/  F2FP.BF16.F32.PACK_AB R100, R101, R100 ;  /* 0x000000646564723e */ /* 0x000fe400000010ff */
[----:B------:R-:W-:Y:S02]  /*17e0*/  F2FP.BF16.F32.PACK_AB R102, R103, R102 ;  /* 0x000000666766723e */ /* 0x000fe400000010ff */
[----:B------:R-:W-:Y:S02]  /*17f0*/  F2FP.BF16.F32.PACK_AB R104, R105, R104 ;  /* 0x000000686968723e */ /* 0x000fe400000010ff */
[----:B------:R-:W-:Y:S02]  /*1800*/  F2FP.BF16.F32.PACK_AB R106, R107, R106 ;  /* 0x0000006a6b6a723e */ /* 0x000fe400000010ff */
[----:B------:R-:W-:-:S02]  /*1810*/  F2FP.BF16.F32.PACK_AB R108, R109, R108 ;  /* 0x0000006c6d6c723e */ /* 0x000fc400000010ff */
[----:B------:R-:W-:Y:S01]  /*1820*/  F2FP.BF16.F32.PACK_AB R110, R111, R110 ;  /* 0x0000006e6f6e723e */ /* 0x000fe200000010ff */
[----:B-1----:R-:W-:Y:S01]  /*1830*/  IMAD.SHL.U32 R10, R8, 0x8, RZ ;  /* 0x00000008080a7824 */ /* 0x002fe200078e00ff */
[--C-:B------:R-:W-:Y:S02]  /*1840*/  SHF.R.U32.HI R4, RZ, 0x5, R8.reuse ;  /* 0x00000005ff047819 */ /* 0x100fe40000011608 */
[--C-:B------:R-:W-:Y:S02]  /*1850*/  SHF.R.U32.HI R6, RZ, 0x2, R8.reuse ;  /* 0x00000002ff067819 */ /* 0x100fe40000011608 */
[----:B------:R-:W-:Y:S02]  /*1860*/  LOP3.LUT R4, R4, 0x3, RZ, 0xc0, !PT ;  /* 0x0000000304047812 */ /* 0x000fe400078ec0ff */
[----:B------:R-:W-:Y:S02]  /*1870*/  SGXT.U32 R6, R6, 0x3 ;  /* 0x000000030606781a */ /* 0x000fe40000000000 */
[----:B------:R-:W-:Y:S01]  /*1880*/  SHF.R.U32.HI R9, RZ, 0x4, R8 ;  /* 0x00000004ff097819 */ /* 0x000fe20000011608 */
[----:B------:R-:W-:Y:S01]  /*1890*/  IMAD.SHL.U32 R7, R4, 0x10, RZ ;  /* 0x0000001004077824 */ /* 0x000fe200078e00ff */
[----:B------:R-:W-:-:S02]  /*18a0*/  F2FP.BF16.F32.PACK_AB R112, R113, R112 ;  /* 0x000000707170723e */ /* 0x000fc400000010ff */
[----:B------:R-:W-:Y:S02]  /*18b0*/  F2FP.BF16.F32.PACK_AB R114, R115, R114 ;  /* 0x000000727372723e */ /* 0x000fe400000010ff */
[----:B------:R-:W-:Y:S02]  /*18c0*/  LOP3.LUT R11, R7, R6, RZ, 0xfc, !PT ;  /* 0x00000006070b7212 */ /* 0x000fe400078efcff */
[----:B------:R-:W-:Y:S01]  /*18d0*/  SGXT.U32 R6, R9, 0x1 ;  /* 0x000000010906781a */ /* 0x000fe20000000000 */
[----:B------:R-:W-:Y:S01]  /*18e0*/  IMAD.SHL.U32 R9, R4, 0x2, RZ ;  /* 0x0000000204097824 */ /* 0x000fe200078e00ff */
[----:B------:R-:W-:Y:S01]  /*18f0*/  F2FP.BF16.F32.PACK_AB R116, R117, R116 ;  /* 0x000000747574723e */ /* 0x000fe200000010ff */
[----:B------:R-:W-:Y:S01]  /*1900*/  IMAD.SHL.U32 R4, R8, 0x2, RZ ;  /* 0x0000000208047824 */ /* 0x000fe200078e00ff */
[----:B------:R-:W-:Y:S02]  /*1910*/  F2FP.BF16.F32.PACK_AB R118, R119, R118 ;  /* 0x000000767776723e */ /* 0x000fe400000010ff */
[----:B------:R-:W-:-:S02]  /*1920*/  LOP3.LUT R13, R9, R6, RZ, 0xfc, !PT ;  /* 0x00000006090d7212 */ /* 0x000fc400078efcff */
[----:B------:R-:W-:Y:S02]  /*1930*/  LOP3.LUT R6, R4, 0x6, RZ, 0xc0, !PT ;  /* 0x0000000604067812 */ /* 0x000fe400078ec0ff */
[----:B------:R-:W-:Y:S02]  /*1940*/  F2FP.BF16.F32.PACK_AB R120, R121, R120 ;  /* 0x000000787978723e */ /* 0x000fe400000010ff */
[----:B------:R-:W-:Y:S01]  /*1950*/  F2FP.BF16.F32.PACK_AB R122, R123, R122 ;  /* 0x0000007a7b7a723e */ /* 0x000fe200000010ff */
[----:B------:R-:W-:Y:S01]  /*1960*/  IMAD R6, R11, 0x88, R6 ;  /* 0x000000880b067824 */ /* 0x000fe200078e0206 */
        /* <DEDUP_REMOVED lines=14> */
[----:B------:R-:W-:Y:S01]  /*1a50*/  LEA R49, R6, UR18, 0x1 ;  /* 0x0000001206317c11 */ /* 0x000fe2000f8e08ff */
[----:B------:R-:W-:Y:S01]  /*1a60*/  BAR.SYNC.DEFER_BLOCKING 0x0 ;  /* 0x0000000000007b1d */ /* 0x000fe20000010000 */
[----:B------:R-:W-:-:S02]  /*1a70*/  F2FP.BF16.F32.PACK_AB R152, R47, R46 ;  /* 0x0000002e2f98723e */ /* 0x000fc400000010ff */
[----:B------:R-:W-:Y:S02]  /*1a80*/  LOP3.LUT R46, R5, 0x78, R10, 0xf8, !PT ;  /* 0x00000078052e7812 */ /* 0x000fe400078ef80a */
[----:B------:R-:W-:Y:S02]  /*1a90*/  LOP3.LUT R4, R10, 0x78, RZ, 0xc0, !PT ;  /* 0x000000780a047812 */ /* 0x000fe400078ec0ff */
[----:B------:R-:W-:Y:S02]  /*1aa0*/  LOP3.LUT R5, R3, 0x8, RZ, 0xfc, !PT ;  /* 0x0000000803057812 */ /* 0x000fe400078efcff */
[----:B------:R-:W-:Y:S01]  /*1ab0*/  ISETP.GE.AND P0, PT, R46, 0x3000, PT ;  /* 0x000030002e00780c */ /* 0x000fe20003f06270 */
[----:B------:R-:W-:Y:S01]  /*1ac0*/  IMAD R4, R13, 0x88, R4 ;  /* 0x000000880d047824 */ /* 0x000fe200078e0204 */
[----:B------:R-:W-:Y:S02]  /*1ad0*/  LOP3.LUT R7, R3, 0x10, RZ, 0xfc, !PT ;  /* 0x0000001003077812 */ /* 0x000fe400078efcff */
[----:B------:R-:W-:-:S02]  /*1ae0*/  ISETP.LT.AND P2, PT, R5, R0, !P0 ;  /* 0x000000000500720c */ /* 0x000fc40004741270 */
[----:B------:R-:W-:Y:S02]  /*1af0*/  ISETP.LT.AND P1, PT, R7, R0, !P0 ;  /* 0x000000000700720c */ /* 0x000fe40004721270 */
[----:B------:R-:W-:Y:S02]  /*1b00*/  F2FP.BF16.F32.PACK_AB R156, R61, R60 ;  /* 0x0000003c3d9c723e */ /* 0x000fe400000010ff */
[C---:B------:R-:W-:Y:S02]  /*1b10*/  LOP3.LUT R5, R3.reuse, 0x18, RZ, 0xfc, !PT ;  /* 0x0000001803057812 */ /* 0x040fe400078efcff */
[C---:B------:R-:W-:Y:S02]  /*1b20*/  LOP3.LUT R7, R3.reuse, 0x20, RZ, 0xfc, !PT ;  /* 0x0000002003077812 */ /* 0x040fe400078efcff */
[----:B------:R-:W-:Y:S01]  /*1b30*/  LOP3.LUT R9, R3, 0x28, RZ, 0xfc, !PT ;  /* 0x0000002803097812 */ /* 0x000fe200078efcff */
[----:B------:R-:W-:Y:S01]  /*1b40*/  STS [R49], R88 ;  /* 0x0000005831007388 */ /* 0x000fe20000000800 */
[----:B------:R-:W-:-:S02]  /*1b50*/  LEA R60, R4, UR18, 0x1 ;  /* 0x00000012043c7c11 */ /* 0x000fc4000f8e08ff */
[----:B------:R-:W-:Y:S01]  /*1b60*/  F2FP.BF16.F32.PACK_AB R32, R33, R32 ;  /* 0x000000202120723e */ /* 0x000fe200000010ff */
[----:B------:R-:W-:Y:S01]  /*1b70*/  STS [R49+0x880], R90 ;  /* 0x0008805a31007388 */ /* 0x000fe20000000800 */
[----:B------:R-:W-:Y:S02]  /*1b80*/  F2FP.BF16.F32.PACK_AB R34, R35, R34 ;  /* 0x000000222322723e */ /* 0x000fe400000010ff */
[----:B------:R-:W-:Y:S01]  /*1b90*/  F2FP.BF16.F32.PACK_AB R2, R25, R24 ;  /* 0x000000181902723e */ /* 0x000fe200000010ff */
[----:B------:R-:W-:Y:S01]  /*1ba0*/  STS [R49+0x10], R92 ;  /* 0x0000105c31007388 */ /* 0x000fe20000000800 */
[----:B------:R-:W-:Y:S02]  /*1bb0*/  F2FP.BF16.F32.PACK_AB R16, R27, R26 ;  /* 0x0000001a1b10723e */ /* 0x000fe400000010ff */
[----:B------:R-:W-:Y:S01]  /*1bc0*/  F2FP.BF16.F32.PACK_AB R17, R29, R28 ;  /* 0x0000001c1d11723e */ /* 0x000fe200000010ff */
[----:B------:R-:W-:Y:S01]  /*1bd0*/  STS [R49+0x890], R94 ;  /* 0x0008905e31007388 */ /* 0x000fe20000000800 */
[----:B------:R-:W-:-:S02]  /*1be0*/  F2FP.BF16.F32.PACK_AB R18, R31, R30 ;  /* 0x0000001e1f12723e */ /* 0x000fc400000010ff */
[----:B------:R-:W-:Y:S01]  /*1bf0*/  F2FP.BF16.F32.PACK_AB R19, R37, R36 ;  /* 0x000000242513723e */ /* 0x000fe200000010ff */
[----:B------:R-:W-:Y:S01]  /*1c00*/  STS [R49+0x20], R96 ;  /* 0x0000206031007388 */ /* 0x000fe20000000800 */
[----:B------:R-:W-:Y:S02]  /*1c10*/  F2FP.BF16.F32.PACK_AB R33, R39, R38 ;  /* 0x000000262721723e */ /* 0x000fe400000010ff */
[----:B------:R-:W-:Y:S01]  /*1c20*/  F2FP.BF16.F32.PACK_AB R35, R41, R40 ;  /* 0x000000282923723e */ /* 0x000fe200000010ff */
[----:B------:R-:W-:Y:S01]  /*1c30*/  STS [R49+0x8a0], R98 ;  /* 0x0008a06231007388 */ /* 0x000fe20000000800 */
[----:B------:R-:W-:Y:S02]  /*1c40*/  F2FP.BF16.F32.PACK_AB R89, R43, R42 ;  /* 0x0000002a2b59723e */ /* 0x000fe400000010ff */
[-C--:B------:R-:W-:Y:S01]  /*1c50*/  ISETP.LT.AND P6, PT, R5, R0.reuse, !P0 ;  /* 0x000000000500720c */ /* 0x080fe200047c1270 */
[----:B------:R-:W-:Y:S01]  /*1c60*/  STS [R49+0x30], R100 ;  /* 0x0000306431007388 */ /* 0x000fe20000000800 */
[----:B------:R-:W-:-:S02]  /*1c70*/  ISETP.LT.AND P5, PT, R7, R0, !P0 ;  /* 0x000000000700720c */ /* 0x000fc400047a1270 */
[----:B------:R-:W-:Y:S01]  /*1c80*/  ISETP.LT.AND P4, PT, R9, R0, !P0 ;  /* 0x000000000900720c */ /* 0x000fe20004781270 */
[----:B------:R-:W-:Y:S01]  /*1c90*/  STS [R49+0x8b0], R102 ;  /* 0x0008b06631007388 */ /* 0x000fe20000000800 */
[----:B------:R-:W-:Y:S02]  /*1ca0*/  F2FP.BF16.F32.PACK_AB R44, R45, R44 ;  /* 0x0000002c2d2c723e */ /* 0x000fe400000010ff */
[----:B------:R-:W-:Y:S01]  /*1cb0*/  F2FP.BF16.F32.PACK_AB R50, R51, R50 ;  /* 0x000000323332723e */ /* 0x000fe200000010ff */
[----:B------:R-:W-:Y:S01]  /*1cc0*/  STS [R49+0x40], R104 ;  /* 0x0000406831007388 */ /* 0x000fe20000000800 */
[----:B------:R-:W-:Y:S02]  /*1cd0*/  F2FP.BF16.F32.PACK_AB R154, R53, R52 ;  /* 0x00000034359a723e */ /* 0x000fe400000010ff */
[----:B------:R-:W-:Y:S01]  /*1ce0*/  F2FP.BF16.F32.PACK_AB R54, R55, R54 ;  /* 0x000000363736723e */ /* 0x000fe200000010ff */
[----:B------:R-:W-:Y:S01]  /*1cf0*/  STS [R49+0x8c0], R106 ;  /* 0x0008c06a31007388 */ /* 0x000fe20000000800 */
[----:B------:R-:W-:Y:S01]  /*1d00*/  F2FP.BF16.F32.PACK_AB R56, R57, R56 ;  /* 0x000000383938723e */ /* 0x000fe200000010ff */
[----:B------:R-:W1:Y:S01]  /*1d10*/  LDC.64 R52, c[0x0][0x220] ;  /* 0x00008800ff347b82 */ /* 0x000e620000000a00 */
[----:B------:R-:W-:Y:S01]  /*1d20*/  F2FP.BF16.F32.PACK_AB R58, R59, R58 ;  /* 0x0000003a3b3a723e */ /* 0x000fe200000010ff */
[----:B------:R-:W-:Y:S01]  /*1d30*/  STS [R49+0x50], R108 ;  /* 0x0000506c31007388 */ /* 0x000fe20000000800 */
[----:B------:R-:W-:Y:S01]  /*1d40*/  F2FP.BF16.F32.PACK_AB R62, R63, R62 ;  /* 0x0000003e3f3e723e */ /* 0x000fe200000010ff */
[----:B------:R-:W-:Y:S01]  /*1d50*/  IMAD R63, R3, 0x3000, R46 ;  /* 0x00003000033f7824 */ /* 0x000fe200078e022e */
[----:B------:R-:W-:Y:S01]  /*1d60*/  F2FP.BF16.F32.PACK_AB R64, R65, R64 ;  /* 0x000000404140723e */ /* 0x000fe200000010ff */
[----:B------:R-:W-:Y:S01]  /*1d70*/  STS [R49+0x8d0], R110 ;  /* 0x0008d06e31007388 */ /* 0x000fe20000000800 */
[----:B------:R-:W-:Y:S01]  /*1d80*/  F2FP.BF16.F32.PACK_AB R66, R67, R66 ;  /* 0x000000424342723e */ /* 0x000fe200000010ff */
[----:B------:R-:W-:Y:S01]  /*1d90*/  VIADD R47, R63, 0x18000 ;  /* 0x000180003f2f7836 */ /* 0x000fe20000000000 */
        /* <DEDUP_REMOVED lines=15> */
[----:B-1----:R-:W-:Y:S01]  /*1e90*/  IMAD.WIDE R46, R47, 0x2, R52 ;  /* 0x000000022f2e7825 */ /* 0x002fe200078e0234 */
[----:B------:R-:W-:Y:S01]  /*1ea0*/  F2FP.BF16.F32.PACK_AB R84, R85, R84 ;  /* 0x000000545554723e */ /* 0x000fe200000010ff */
[----:B------:R-:W-:Y:S01]  /*1eb0*/  STS [R49+0x80], R120 ;  /* 0x0000807831007388 */ /* 0x000fe20000000800 */
[----:B------:R-:W-:Y:S01]  /*1ec0*/  F2FP.BF16.F32.PACK_AB R86, R87, R86 ;  /* 0x000000565756723e */ /* 0x000fe200000010ff */
[----:B------:R-:W-:Y:S01]  /*1ed0*/  VIADD R65, R63, 0x78000 ;  /* 0x000780003f417836 */ /* 0x000fe20000000000 */
[C---:B------:R-:W-:Y:S01]  /*1ee0*/  ISETP.LT.AND P3, PT, R3.reuse, R0, !P0 ;  /* 0x000000000300720c */ /* 0x040fe20004761270 */
[----:B------:R-:W-:Y:S01]  /*1ef0*/  STS [R49+0x900], R122 ;  /* 0x0009007a31007388 */ /* 0x000fe20000000800 */
[----:B------:R-:W-:-:S03]  /*1f00*/  LOP3.LUT R61, R3, 0x50, RZ, 0xfc, !PT ;  /* 0x00000050033d7812 */ /* 0x000fc600078efcff */
[----:B------:R-:W-:Y:S04]  /*1f10*/  STS [R49+0x90], R124 ;  /* 0x0000907c31007388 */ /* 0x000fe80000000800 */
        /* <DEDUP_REMOVED lines=12> */
[----:B------:R-:W-:Y:S01]  /*1fe0*/  STS [R49+0x970], R150 ;  /* 0x0009709631007388 */ /* 0x000fe20000000800 */
[----:B------:R-:W-:Y:S06]  /*1ff0*/  BAR.SYNC.DEFER_BLOCKING 0x0 ;  /* 0x0000000000007b1d */ /* 0x000fec0000010000 */
[----:B------:R-:W1:Y:S04]  /*2000*/  LDS.128 R36, [R60] ;  /* 0x000000003c247984 */ /* 0x000e680000000c00 */
[----:B------:R-:W2:Y:S04]  /*2010*/  LDS.128 R40, [R60+0x880] ;  /* 0x000880003c287984 */ /* 0x000ea80000000c00 */
[----:B------:R-:W3:Y:S04]  /*2020*/  LDS.128 R20, [R60+0x1100] ;  /* 0x001100003c147984 */ /* 0x000ee80000000c00 */
[----:B------:R-:W4:Y:S04]  /*2030*/  LDS.128 R24, [R60+0x1980] ;  /* 0x001980003c187984 */ /* 0x000f280000000c00 */
[----:B------:R-:W5:Y:S04]  /*2040*/  LDS.128 R28, [R60+0x2200] ;  /* 0x002200003c1c7984 */ /* 0x000f680000000c00 */
[----:B------:R-:W1:Y:S04]  /*2050*/  LDS.128 R12, [R60+0x2a80] ;  /* 0x002a80003c0c7984 */ /* 0x000e680000000c00 */
[----:B------:R-:W1:Y:S04]  /*2060*/  LDS.128 R4, [R60+0x3300] ;  /* 0x003300003c047984 */ /* 0x000e680000000c00 */
[----:B------:R-:W1:Y:S01]  /*2070*/  LDS.128 R8, [R60+0x3b80] ;  /* 0x003b80003c087984 */ /* 0x000e620000000c00 */
[----:B------:R-:W-:Y:S06]  /*2080*/  BAR.SYNC.DEFER_BLOCKING 0x0 ;  /* 0x0000000000007b1d */ /* 0x000fec0000010000 */
[----:B------:R-:W-:Y:S04]  /*2090*/  STS [R49], R2 ;  /* 0x0000000231007388 */ /* 0x000fe80000000800 */
[----:B------:R-:W-:Y:S04]  /*20a0*/  STS [R49+0x880], R16 ;  /* 0x0008801031007388 */ /* 0x000fe80000000800 */
[----:B------:R2:W-:Y:S04]  /*20b0*/  STS [R49+0x10], R17 ;  /* 0x0000101131007388 */ /* 0x0005e80000000800 */
[----:B------:R-:W-:Y:S04]  /*20c0*/  STS [R49+0x890], R18 ;  /* 0x0008901231007388 */ /* 0x000fe80000000800 */
[----:B------:R-:W-:Y:S01]  /*20d0*/  STS [R49+0x20], R32 ;  /* 0x0000202031007388 */ /* 0x000fe20000000800 */
[----:B--2---:R-:W-:-:S03]  /*20e0*/  LOP3.LUT R17, R3, 0x30, RZ, 0xfc, !PT ;  /* 0x0000003003117812 */ /* 0x004fc600078efcff */
        /* <DEDUP_REMOVED lines=9> */
[----:B--2---:R-:W-:-:S03]  /*2180*/  IMAD.WIDE R44, R63, 0x2, R52 ;  /* 0x000000023f2c7825 */ /* 0x004fc600078e0234 */
[----:B------:R-:W-:Y:S04]  /*2190*/  STS [R49+0x8e0], R50 ;  /* 0x0008e03231007388 */ /* 0x000fe80000000800 */
[----:B------:R-:W-:Y:S04]  /*21a0*/  STS [R49+0x70], R154 ;  /* 0x0000709a31007388 */ /* 0x000fe80000000800 */
[----:B------:R2:W-:Y:S04]  /*21b0*/  STS [R49+0x8f0], R54 ;  /* 0x0008f03631007388 */ /* 0x0005e80000000800 */
[----:B------:R1:W-:Y:S04]  /*21c0*/  STS [R49+0x80], R56 ;  /* 0x0000803831007388 */ /* 0x0003e80000000800 */
[----:B------:R3:W-:Y:S01]  /*21d0*/  STS [R49+0x900], R58 ;  /* 0x0009003a31007388 */ /* 0x0007e20000000800 */
[----:B--2---:R-:W-:-:S03]  /*21e0*/  IMAD.WIDE R54, R55, 0x2, R52 ;  /* 0x0000000237367825 */ /* 0x004fc600078e0234 */
[----:B------:R-:W-:Y:S01]  /*21f0*/  STS [R49+0x90], R156 ;  /* 0x0000909c31007388 */ /* 0x000fe20000000800 */
[----:B-1----:R-:W-:-:S03]  /*2200*/  IMAD.WIDE R56, R57, 0x2, R52 ;  /* 0x0000000239387825 */ /* 0x002fc600078e0234 */
[----:B------:R-:W-:Y:S01]  /*2210*/  STS [R49+0x910], R62 ;  /* 0x0009103e31007388 */ /* 0x000fe20000000800 */
[----:B---3--:R-:W-:-:S03]  /*2220*/  IMAD.WIDE R58, R59, 0x2, R52 ;  /* 0x000000023b3a7825 */ /* 0x008fc600078e0234 */
        /* <DEDUP_REMOVED lines=11> */
[----:B------:R1:W-:Y:S01]  /*22e0*/  STS [R49+0x970], R86 ;  /* 0x0009705631007388 */ /* 0x0003e20000000800 */
[----:B------:R-:W-:Y:S01]  /*22f0*/  BAR.SYNC.DEFER_BLOCKING 0x0 ;  /* 0x0000000000007b1d */ /* 0x000fe20000010000 */
[----:B-1----:R-:W-:-:S05]  /*2300*/  LOP3.LUT R49, R3, 0x40, RZ, 0xfc, !PT ;  /* 0x0000004003317812 */ /* 0x002fca00078efcff */
[----:B------:R1:W-:Y:S01]  /*2310*/  @P3 STG.E.128 desc[UR22][R44.64], R36 ;  /* 0x000000242c003986 */ /* 0x0003e2000c101d16 */
[----:B------:R-:W-:-:S03]  /*2320*/  ISETP.LT.AND P3, PT, R17, R0, !P0 ;  /* 0x000000001100720c */ /* 0x000fc60004761270 */
[----:B------:R-:W-:Y:S01]  /*2330*/  @P2 STG.E.128 desc[UR22][R46.64], R40 ;  /* 0x000000282e002986 */ /* 0x000fe2000c101d16 */
[----:B------:R-:W-:-:S03]  /*2340*/  ISETP.LT.AND P2, PT, R19, R0, !P0 ;  /* 0x000000001300720c */ /* 0x000fc60004741270 */
[----:B------:R-:W2:Y:S04]  /*2350*/  LDS.128 R16, [R60] ;  /* 0x000000003c107984 */ /* 0x000ea80000000c00 */
[----:B------:R3:W-:Y:S01]  /*2360*/  @P1 STG.E.128 desc[UR22][R54.64], R20 ;  /* 0x0000001436001986 */ /* 0x0007e2000c101d16 */
[----:B------:R-:W-:-:S03]  /*2370*/  ISETP.LT.AND P1, PT, R49, R0, !P0 ;  /* 0x000000003100720c */ /* 0x000fc60004721270 */
[----:B----4-:R4:W-:Y:S01]  /*2380*/  @P6 STG.E.128 desc[UR22][R56.64], R24 ;  /* 0x0000001838006986 */ /* 0x0109e2000c101d16 */
[----:B-1----:R-:W-:-:S03]  /*2390*/  LOP3.LUT R37, R3, 0x48, RZ, 0xfc, !PT ;  /* 0x0000004803257812 */ /* 0x002fc600078efcff */
[----:B------:R-:W1:Y:S01]  /*23a0*/  LDS.128 R32, [R60+0x880] ;  /* 0x000880003c207984 */ /* 0x000e620000000c00 */
[----:B------:R-:W-:-:S03]  /*23b0*/  ISETP.LT.AND P6, PT, R37, R0, !P0 ;  /* 0x000000002500720c */ /* 0x000fc600047c1270 */
[----:B------:R-:W1:Y:S04]  /*23c0*/  LDS.128 R36, [R60+0x1100] ;  /* 0x001100003c247984 */ /* 0x000e680000000c00 */
[----:B------:R-:W1:Y:S01]  /*23d0*/  LDS.128 R40, [R60+0x1980] ;  /* 0x001980003c287984 */ /* 0x000e620000000c00 */
[----:B---3--:R-:W-:-:S03]  /*23e0*/  VIADD R55, R63, 0x90000 ;  /* 0x000900003f377836 */ /* 0x008fc60000000000 */
[----:B------:R-:W1:Y:S01]  /*23f0*/  LDS.128 R44, [R60+0x2200] ;  /* 0x002200003c2c7984 */ /* 0x000e620000000c00 */
[----:B----4-:R-:W-:-:S03]  /*2400*/  IMAD.WIDE R24, R65, 0x2, R52 ;  /* 0x0000000241187825 */ /* 0x010fc600078e0234 */
[----:B------:R-:W4:Y:S01]  /*2410*/  LDS.128 R48, [R60+0x2a80] ;  /* 0x002a80003c307984 */ /* 0x000f220000000c00 */
[----:B------:R-:W-:Y:S01]  /*2420*/  IMAD.WIDE R26, R55, 0x2, R52 ;  /* 0x00000002371a7825 */ /* 0x000fe200078e0234 */
[----:B------:R-:W-:Y:S02]  /*2430*/  LOP3.LUT R55, R3, 0x60, RZ, 0xfc, !PT ;  /* 0x0000006003377812 */ /* 0x000fe400078efcff */
[----:B------:R-:W1:Y:S01]  /*2440*/  LDS.128 R20, [R60+0x3300] ;  /* 0x003300003c147984 */ /* 0x000e620000000c00 */
[----:B------:R-:W-:-:S03]  /*2450*/  VIADD R57, R63, 0xd8000 ;  /* 0x000d80003f397836 */ /* 0x000fc60000000000 */
[----:B-----5:R3:W-:Y:S01]  /*2460*/  @P5 STG.E.128 desc[UR22][R58.64], R28 ;  /* 0x0000001c3a005986 */ /* 0x0207e2000c101d16 */
[----:B------:R-:W-:-:S03]  /*2470*/  ISETP.LT.AND P5, PT, R61, R0, !P0 ;  /* 0x000000003d00720c */ /* 0x000fc600047a1270 */
[----:B------:R5:W-:Y:S04]  /*2480*/  @P4 STG.E.128 desc[UR22][R24.64], R12 ;  /* 0x0000000c18004986 */ /* 0x000be8000c101d16 */
[----:B------:R2:W-:Y:S01]  /*2490*/  @P3 STG.E.128 desc[UR22][R26.64], R4 ;  /* 0x000000041a003986 */ /* 0x0005e2000c101d16 */
[----:B------:R-:W-:Y:S02]  /*24a0*/  ISETP.LT.AND P3, PT, R55, R0, !P0 ;  /* 0x000000003700720c */ /* 0x000fe40004761270 */
[C---:B------:R-:W-:Y:S02]  /*24b0*/  LOP3.LUT R55, R3.reuse, 0x68, RZ, 0xfc, !PT ;  /* 0x0000006803377812 */ /* 0x040fe400078efcff */
[----:B---3--:R-:W-:Y:S01]  /*24c0*/  LOP3.LUT R31, R3, 0x58, RZ, 0xfc, !PT ;  /* 0x00000058031f7812 */ /* 0x008fe200078efcff */
[----:B------:R-:W-:-:S03]  /*24d0*/  VIADD R29, R63, 0xa8000 ;  /* 0x000a80003f1d7836 */ /* 0x000fc60000000000 */
[----:B------:R-:W-:Y:S01]  /*24e0*/  ISETP.LT.AND P4, PT, R31, R0, !P0 ;  /* 0x000000001f00720c */ /* 0x000fe20004781270 */
[----:B------:R-:W-:Y:S01]  /*24f0*/  VIADD R31, R63, 0xc0000 ;  /* 0x000c00003f1f7836 */ /* 0x000fe20000000000 */
[----:B-----5:R-:W-:Y:S01]  /*2500*/  LOP3.LUT R13, R3, 0x70, RZ, 0xfc, !PT ;  /* 0x00000070030d7812 */ /* 0x020fe200078efcff */
[----:B------:R-:W-:Y:S01]  /*2510*/  IMAD.WIDE R28, R29, 0x2, R52 ;  /* 0x000000021d1c7825 */ /* 0x000fe200078e0234 */
[----:B------:R-:W-:-:S03]  /*2520*/  LOP3.LUT R15, R3, 0x78, RZ, 0xfc, !PT ;  /* 0x00000078030f7812 */ /* 0x000fc600078efcff */
[--C-:B------:R-:W-:Y:S01]  /*2530*/  IMAD.WIDE R30, R31, 0x2, R52.reuse ;  /* 0x000000021f1e7825 */ /* 0x100fe200078e0234 */
[----:B------:R5:W-:Y:S01]  /*2540*/  @P2 STG.E.128 desc[UR22][R28.64], R8 ;  /* 0x000000081c002986 */ /* 0x000be2000c101d16 */
[-C--:B------:R-:W-:Y:S02]  /*2550*/  ISETP.LT.AND P2, PT, R55, R0.reuse, !P0 ;  /* 0x000000003700720c */ /* 0x080fe40004741270 */
[----:B--2---:R-:W-:Y:S01]  /*2560*/  VIADD R5, R63, 0xf0000 ;  /* 0x000f00003f057836 */ /* 0x004fe20000000000 */
[----:B------:R3:W-:Y:S01]  /*2570*/  @P1 STG.E.128 desc[UR22][R30.64], R16 ;  /* 0x000000101e001986 */ /* 0x0007e2000c101d16 */
[-C--:B------:R-:W-:Y:S01]  /*2580*/  ISETP.LT.AND P1, PT, R13, R0.reuse, !P0 ;  /* 0x000000000d00720c */ /* 0x080fe20004721270 */
[----:B------:R-:W-:Y:S01]  /*2590*/  VIADD R7, R63, 0x108000 ;  /* 0x001080003f077836 */ /* 0x000fe20000000000 */
[----:B------:R-:W-:Y:S01]  /*25a0*/  ISETP.LT.AND P0, PT, R15, R0, !P0 ;  /* 0x000000000f00720c */ /* 0x000fe20004701270 */
[----:B------:R-:W-:-:S04]  /*25b0*/  IMAD.WIDE R2, R57, 0x2, R52 ;  /* 0x0000000239027825 */ /* 0x000fc800078e0234 */
[----:B------:R-:W-:Y:S01]  /*25c0*/  VIADD R13, R63, 0x150000 ;  /* 0x001500003f0d7836 */ /* 0x000fe20000000000 */
[----:B-1----:R3:W-:Y:S01]  /*25d0*/  @P6 STG.E.128 desc[UR22][R2.64], R32 ;  /* 0x0000002002006986 */ /* 0x0027e2000c101d16 */
[----:B------:R-:W-:-:S04]  /*25e0*/  IMAD.WIDE R4, R5, 0x2, R52 ;  /* 0x0000000205047825 */ /* 0x000fc800078e0234 */
[C---:B-----5:R-:W-:Y:S01]  /*25f0*/  VIADD R9, R63.reuse, 0x120000 ;  /* 0x001200003f097836 */ /* 0x060fe20000000000 */
[----:B------:R3:W-:Y:S01]  /*2600*/  @P5 STG.E.128 desc[UR22][R4.64], R36 ;  /* 0x0000002404005986 */ /* 0x0007e2000c101d16 */
[----:B------:R-:W-:Y:S02]  /*2610*/  VIADD R11, R63, 0x138000 ;  /* 0x001380003f0b7836 */ /* 0x000fe40000000000 */
[----:B------:R-:W-:-:S04]  /*2620*/  IMAD.WIDE R6, R7, 0x2, R52 ;  /* 0x0000000207067825 */ /* 0x000fc800078e0234 */
[--C-:B------:R-:W-:Y:S01]  /*2630*/  IMAD.WIDE R8, R9, 0x2, R52.reuse ;  /* 0x0000000209087825 */ /* 0x100fe200078e0234 */
[----:B------:R3:W-:Y:S03]  /*2640*/  @P4 STG.E.128 desc[UR22][R6.64], R40 ;  /* 0x0000002806004986 */ /* 0x0007e6000c101d16 */
[--C-:B------:R-:W-:Y:S01]  /*2650*/  IMAD.WIDE R10, R11, 0x2, R52.reuse ;  /* 0x000000020b0a7825 */ /* 0x100fe200078e0234 */
[----:B------:R3:W-:Y:S03]  /*2660*/  @P3 STG.E.128 desc[UR22][R8.64], R44 ;  /* 0x0000002c08003986 */ /* 0x0007e6000c101d16 */
[----:B------:R-:W-:Y:S01]  /*2670*/  IMAD.WIDE R12, R13, 0x2, R52 ;  /* 0x000000020d0c7825 */ /* 0x000fe200078e0234 */
[----:B----4-:R3:W-:Y:S04]  /*2680*/  @P2 STG.E.128 desc[UR22][R10.64], R48 ;  /* 0x000000300a002986 */ /* 0x0107e8000c101d16 */
[----:B------:R3:W-:Y:S01]  /*2690*/  @P1 STG.E.128 desc[UR22][R12.64], R20 ;  /* 0x000000140c001986 */ /* 0x0007e2000c101d16 */
[----:B------:R-:W-:Y:S05]  /*26a0*/  @!P0 EXIT ;  /* 0x000000000000894d */ /* 0x000fea0003800000 */
[----:B---3--:R-:W1:Y:S01]  /*26b0*/  LDS.128 R4, [R60+0x3b80] ;  /* 0x003b80003c047984 */ /* 0x008e620000000c00 */
[----:B------:R-:W-:-:S04]  /*26c0*/  VIADD R63, R63, 0x168000 ;  /* 0x001680003f3f7836 */ /* 0x000fc80000000000 */
[----:B------:R-:W-:-:S05]  /*26d0*/  IMAD.WIDE R52, R63, 0x2, R52 ;  /* 0x000000023f347825 */ /* 0x000fca00078e0234 */
[----:B-1----:R-:W-:Y:S01]  /*26e0*/  STG.E.128 desc[UR22][R52.64], R4 ;  /* 0x0000000434007986 */ /* 0x002fe2000c101d16 */
[----:B------:R-:W-:Y:S05]  /*26f0*/  EXIT ;  /* 0x000000000000794d */ /* 0x000fea0003800000 */
.L_x_1:
[----:B------:R-:W-:-:S00]  /*2700*/  BRA `(.L_x_1) ;  /* 0xfffffffc00fc7947 */ /* 0x000fc0000383ffff */
[----:B------:R-:W-:-:S00]  /*2710*/  NOP ;  /* 0x0000000000007918 */ /* 0x000fc00000000000 */
        /* <DEDUP_REMOVED lines=14> */
.L_x_2:


//--------------------- .nv.shared.triton_mm      --------------------------
	.section	.nv.shared.triton_mm,"aw",@nobits
	.sectionflags	@""
	.align	16
	.zero		1024


//--------------------- .nv.constant0.triton_mm   --------------------------
	.section	.nv.constant0.triton_mm,"a",@progbits
	.sectionflags	@""
	.align	4
.nv.constant0.triton_mm:
	.zero		556
